	.target	sm_90a

	.elftype	@"ET_EXEC"


//--------------------- .note.nv.tkinfo           --------------------------
	.section	.note.nv.tkinfo,"",@"SHT_NOTE"
	.sectionflags	@"SHF_NOTE_NV_TKINFO"
	.tkinfo
        /*0018*/ 	.word	0x00000002
        /*0030*/ 	.string	""
        /*0030*/ 	.string	"ptxas"
        /*0030*/ 	.string	"Cuda compilation tools, release 13.0, V13.0.88"
        /*0030*/ 	.string	"Build cuda_13.0.r13.0/compiler.36424714_0"
        /*0030*/ 	.string	"-arch sm_90a -m 64 "



//--------------------- .note.nv.cuinfo           --------------------------
	.section	.note.nv.cuinfo,"",@"SHT_NOTE"
	.sectionflags	@"SHF_NOTE_NV_CUINFO"
        /*0018*/ 	.short	0x0002
        /*001a*/ 	.short	0x005a
        /*001c*/ 	.short	0x0082
	.zero		2


//--------------------- .nv.info                  --------------------------
	.section	.nv.info,"",@"SHT_CUDA_INFO"
	.align	4


	//----- nvinfo : EIATTR_REGCOUNT
	.align		4
        /*0000*/ 	.byte	0x04, 0x2f
        /*0002*/ 	.short	(.L_16 - .L_15)
	.align		4
.L_15:
        /*0004*/ 	.word	index@(_ZN7cutlass13device_kernelINS_4fmha6kernel28FmhaKernelTmaWarpSpecializedINS1_10collective30FmhaMainloopTmaWarpSpecializedINS_12float_e4m3_tEffN4cute5tupleIJNS7_1CILi128EEENS9_ILi64EEENS9_ILi96EEEEEENS8_IJiNS9_ILi1EEENS8_IJiiEEEEEESG_NS8_IJSE_iSF_EEENS4_13DefaultFusionEJEEENS4_15FmhaFwdEpilogueIS6_fNS8_IJSB_SC_SB_EEEEENS2_23IndividualTileSchedulerEJEEEEEvNT_6ParamsE)
        /*0008*/ 	.word	0x000000a8


	//----- nvinfo : EIATTR_FRAME_SIZE
	.align		4
.L_16:
        /*000c*/ 	.byte	0x04, 0x11
        /*000e*/ 	.short	(.L_18 - .L_17)
	.align		4
.L_17:
        /*0010*/ 	.word	index@($__internal_0_$__cuda_sm20_rcp_rn_f32_slowpath)
        /*0014*/ 	.word	0x00000000


	//----- nvinfo : EIATTR_FRAME_SIZE
	.align		4
.L_18:
        /*0018*/ 	.byte	0x04, 0x11
        /*001a*/ 	.short	(.L_20 - .L_19)
	.align		4
.L_19:
        /*001c*/ 	.word	index@(_ZN7cutlass13device_kernelINS_4fmha6kernel28FmhaKernelTmaWarpSpecializedINS1_10collective30FmhaMainloopTmaWarpSpecializedINS_12float_e4m3_tEffN4cute5tupleIJNS7_1CILi128EEENS9_ILi64EEENS9_ILi96EEEEEENS8_IJiNS9_ILi1EEENS8_IJiiEEEEEESG_NS8_IJSE_iSF_EEENS4_13DefaultFusionEJEEENS4_15FmhaFwdEpilogueIS6_fNS8_IJSB_SC_SB_EEEEENS2_23IndividualTileSchedulerEJEEEEEvNT_6ParamsE)
        /*0020*/ 	.word	0x00000000


	//----- nvinfo : EIATTR_MIN_STACK_SIZE
	.align		4
.L_20:
        /*0024*/ 	.byte	0x04, 0x12
        /*0026*/ 	.short	(.L_22 - .L_21)
	.align		4
.L_21:
        /*0028*/ 	.word	index@(_ZN7cutlass13device_kernelINS_4fmha6kernel28FmhaKernelTmaWarpSpecializedINS1_10collective30FmhaMainloopTmaWarpSpecializedINS_12float_e4m3_tEffN4cute5tupleIJNS7_1CILi128EEENS9_ILi64EEENS9_ILi96EEEEEENS8_IJiNS9_ILi1EEENS8_IJiiEEEEEESG_NS8_IJSE_iSF_EEENS4_13DefaultFusionEJEEENS4_15FmhaFwdEpilogueIS6_fNS8_IJSB_SC_SB_EEEEENS2_23IndividualTileSchedulerEJEEEEEvNT_6ParamsE)
        /*002c*/ 	.word	0x00000000
.L_22:


//--------------------- .nv.compat                --------------------------
	.section	.nv.compat,"",@"SHT_CUDA_COMPAT_INFO"
	.align	4
        /*0000*/ 	.byte	0x02, 0x09, 0x01, 0x00, 0x02, 0x02, 0x04, 0x00, 0x02, 0x05, 0x05, 0x00, 0x03, 0x07, 0x01, 0x01
        /*0010*/ 	.byte	0x02, 0x03, 0x01, 0x00, 0x02, 0x06, 0x01, 0x00, 0x04, 0x0b, 0x08, 0x00, 0x00, 0x00, 0x00, 0x00
        /*0020*/ 	.byte	0x00, 0x00, 0x00, 0x00


//--------------------- .nv.info._ZN7cutlass13device_kernelINS_4fmha6kernel28FmhaKernelTmaWarpSpecializedINS1_10collective30FmhaMainloopTmaWarpSpecializedINS_12float_e4m3_tEffN4cute5tupleIJNS7_1CILi128EEENS9_ILi64EEENS9_ILi96EEEEEENS8_IJiNS9_ILi1EEENS8_IJiiEEEEEESG_NS8_IJSE_iSF_EEENS4_13DefaultFusionEJEEENS4_15FmhaFwdEpilogueIS6_fNS8_IJSB_SC_SB_EEEEENS2_23IndividualTileSchedulerEJEEEEEvNT_6ParamsE --------------------------
	.section	.nv.info._ZN7cutlass13device_kernelINS_4fmha6kernel28FmhaKernelTmaWarpSpecializedINS1_10collective30FmhaMainloopTmaWarpSpecializedINS_12float_e4m3_tEffN4cute5tupleIJNS7_1CILi128EEENS9_ILi64EEENS9_ILi96EEEEEENS8_IJiNS9_ILi1EEENS8_IJiiEEEEEESG_NS8_IJSE_iSF_EEENS4_13DefaultFusionEJEEENS4_15FmhaFwdEpilogueIS6_fNS8_IJSB_SC_SB_EEEEENS2_23IndividualTileSchedulerEJEEEEEvNT_6ParamsE,"",@"SHT_CUDA_INFO"
	.sectionflags	@""
	.align	4


	//----- nvinfo : EIATTR_CUDA_API_VERSION
	.align		4
        /*0000*/ 	.byte	0x04, 0x37
        /*0002*/ 	.short	(.L_24 - .L_23)
.L_23:
        /*0004*/ 	.word	0x00000082


	//----- nvinfo : EIATTR_KPARAM_INFO
	.align		4
.L_24:
        /*0008*/ 	.byte	0x04, 0x17
        /*000a*/ 	.short	(.L_26 - .L_25)
.L_25:
        /*000c*/ 	.word	0x00000000
        /*0010*/ 	.short	0x0000
        /*0012*/ 	.short	0x0070
        /*0014*/ 	.byte	0x00, 0xf0, 0x01, 0x20


	//----- nvinfo : EIATTR_SPARSE_MMA_MASK
	.align		4
.L_26:
        /*0018*/ 	.byte	0x03, 0x50
        /*001a*/ 	.short	0x0000


	//----- nvinfo : EIATTR_MAXREG_COUNT
	.align		4
        /*001c*/ 	.byte	0x03, 0x1b
        /*001e*/ 	.short	0x00a8


	//----- nvinfo : EIATTR_NUM_BARRIERS
	.align		4
        /*0020*/ 	.byte	0x02, 0x4c
        /*0022*/ 	.byte	0x02
	.zero		1


	//----- nvinfo : EIATTR_EXTERNS
	.align		4
        /*0024*/ 	.byte	0x04, 0x0f
        /*0026*/ 	.short	(.L_28 - .L_27)


	//   ....[0]....
	.align		4
.L_27:
        /*0028*/ 	.word	index@(__assertfail)


	//----- nvinfo : EIATTR_MERCURY_ISA_VERSION
	.align		4
.L_28:
        /*002c*/ 	.byte	0x03, 0x5f
        /*002e*/ 	.short	0x0101


	//----- nvinfo : EIATTR_INT_WARP_WIDE_INSTR_OFFSETS
	.align		4
        /*0030*/ 	.byte	0x04, 0x31
        /*0032*/ 	.short	(.L_30 - .L_29)


	//   ....[0]....
.L_29:
        /*0034*/ 	.word	0x000006f0


	//   ....[1]....
        /*0038*/ 	.word	0x00000700


	//   ....[2]....
        /*003c*/ 	.word	0x00000710


	//   ....[3]....
        /*0040*/ 	.word	0x00000720


	//   ....[4]....
        /*0044*/ 	.word	0x00000790


	//----- nvinfo : EIATTR_COOP_GROUP_MASK_REGIDS
	.align		4
.L_30:
        /*0048*/ 	.byte	0x04, 0x29
        /*004a*/ 	.short	(.L_32 - .L_31)


	//   ....[0]....
.L_31:
        /*004c*/ 	.word	0xffffffff


	//   ....[1]....
        /*0050*/ 	.word	0xffffffff


	//   ....[2]....
        /*0054*/ 	.word	0xffffffff


	//   ....[3]....
        /*0058*/ 	.word	0xffffffff


	//   ....[4]....
        /*005c*/ 	.word	0xffffffff


	//   ....[5]....
        /*0060*/ 	.word	0xffffffff


	//   ....[6]....
        /*0064*/ 	.word	0xffffffff


	//   ....[7]....
        /*0068*/ 	.word	0xffffffff


	//   ....[8]....
        /*006c*/ 	.word	0xffffffff


	//   ....[9]....
        /*0070*/ 	.word	0xffffffff


	//   ....[10]....
        /*0074*/ 	.word	0xffffffff


	//   ....[11]....
        /*0078*/ 	.word	0xffffffff


	//   ....[12]....
        /*007c*/ 	.word	0xffffffff


	//   ....[13]....
        /*0080*/ 	.word	0xffffffff


	//   ....[14]....
        /*0084*/ 	.word	0xffffffff


	//   ....[15]....
        /*0088*/ 	.word	0xffffffff


	//   ....[16]....
        /*008c*/ 	.word	0xffffffff


	//   ....[17]....
        /*0090*/ 	.word	0xffffffff


	//   ....[18]....
        /*0094*/ 	.word	0xffffffff


	//   ....[19]....
        /*0098*/ 	.word	0xffffffff


	//   ....[20]....
        /*009c*/ 	.word	0xffffffff


	//   ....[21]....
        /*00a0*/ 	.word	0xffffffff


	//   ....[22]....
        /*00a4*/ 	.word	0xffffffff


	//   ....[23]....
        /*00a8*/ 	.word	0xffffffff


	//   ....[24]....
        /*00ac*/ 	.word	0xffffffff


	//   ....[25]....
        /*00b0*/ 	.word	0xffffffff


	//   ....[26]....
        /*00b4*/ 	.word	0xffffffff


	//   ....[27]....
        /*00b8*/ 	.word	0xffffffff


	//   ....[28]....
        /*00bc*/ 	.word	0xffffffff


	//   ....[29]....
        /*00c0*/ 	.word	0xffffffff


	//   ....[30]....
        /*00c4*/ 	.word	0xffffffff


	//   ....[31]....
        /*00c8*/ 	.word	0xffffffff


	//   ....[32]....
        /*00cc*/ 	.word	0xffffffff


	//   ....[33]....
        /*00d0*/ 	.word	0xffffffff


	//----- nvinfo : EIATTR_COOP_GROUP_INSTR_OFFSETS
	.align		4
.L_32:
        /*00d4*/ 	.byte	0x04, 0x28
        /*00d6*/ 	.short	(.L_34 - .L_33)


	//   ....[0]....
.L_33:
        /*00d8*/ 	.word	0x00000050


	//   ....[1]....
        /*00dc*/ 	.word	0x00000080


	//   ....[2]....
        /*00e0*/ 	.word	0x000001b0


	//   ....[3]....
        /*00e4*/ 	.word	0x00000370


	//   ....[4]....
        /*00e8*/ 	.word	0x00000530


	//   ....[5]....
        /*00ec*/ 	.word	0x00000690


	//   ....[6]....
        /*00f0*/ 	.word	0x00001110


	//   ....[7]....
        /*00f4*/ 	.word	0x00001140


	//   ....[8]....
        /*00f8*/ 	.word	0x00001390


	//   ....[9]....
        /*00fc*/ 	.word	0x00001520


	//   ....[10]....
        /*0100*/ 	.word	0x00002630


	//   ....[11]....
        /*0104*/ 	.word	0x00002650


	//   ....[12]....
        /*0108*/ 	.word	0x00002660


	//   ....[13]....
        /*010c*/ 	.word	0x00002670


	//   ....[14]....
        /*0110*/ 	.word	0x00002680


	//   ....[15]....
        /*0114*/ 	.word	0x00002690


	//   ....[16]....
        /*0118*/ 	.word	0x000026a0


	//   ....[17]....
        /*011c*/ 	.word	0x000026b0


	//   ....[18]....
        /*0120*/ 	.word	0x00002ca0


	//   ....[19]....
        /*0124*/ 	.word	0x00002cd0


	//   ....[20]....
        /*0128*/ 	.word	0x00002f70


	//   ....[21]....
        /*012c*/ 	.word	0x00003060


	//   ....[22]....
        /*0130*/ 	.word	0x00004320


	//   ....[23]....
        /*0134*/ 	.word	0x00004360


	//   ....[24]....
        /*0138*/ 	.word	0x000043a0


	//   ....[25]....
        /*013c*/ 	.word	0x000043e0


	//   ....[26]....
        /*0140*/ 	.word	0x00004420


	//   ....[27]....
        /*0144*/ 	.word	0x00004460


	//   ....[28]....
        /*0148*/ 	.word	0x000044a0


	//   ....[29]....
        /*014c*/ 	.word	0x000044e0


	//   ....[30]....
        /*0150*/ 	.word	0x00004930


	//   ....[31]....
        /*0154*/ 	.word	0x00004960


	//   ....[32]....
        /*0158*/ 	.word	0x000049b0


	//   ....[33]....
        /*015c*/ 	.word	0x000049c0


	//----- nvinfo : EIATTR_REG_RECONFIG
	.align		4
.L_34:
        /*0160*/ 	.byte	0x01, 0x54
	.zero		2


	//----- nvinfo : EIATTR_SYSCALL_OFFSETS
	.align		4
        /*0164*/ 	.byte	0x04, 0x46
        /*0166*/ 	.short	(.L_36 - .L_35)


	//   ....[0]....
.L_35:
        /*0168*/ 	.word	0x000054a0


	//   ....[1]....
        /*016c*/ 	.word	0x00005600


	//----- nvinfo : EIATTR_MBARRIER_INSTR_OFFSETS
	.align		4
.L_36:
        /*0170*/ 	.byte	0x04, 0x39
        /*0172*/ 	.short	(.L_38 - .L_37)


	//   ....[0]....
.L_37:
        /*0174*/ 	.word	0x00000320
        /*0178*/ 	.word	0x000000ff
        /*017c*/ 	.word	0x0000a850
        /*0180*/ 	.short	0x0100
        /*0182*/ 	.byte	0x0b
	.zero		1


	//   ....[1]....
        /*0184*/ 	.word	0x00000330
        /*0188*/ 	.word	0x000000ff
        /*018c*/ 	.word	0x0000a860
        /*0190*/ 	.short	0x0100
        /*0192*/ 	.byte	0x0b
	.zero		1


	//   ....[2]....
        /*0194*/ 	.word	0x00000340
        /*0198*/ 	.word	0x000000ff
        /*019c*/ 	.word	0x0000a858
        /*01a0*/ 	.short	0x0100
        /*01a2*/ 	.byte	0x0b
	.zero		1


	//   ....[3]....
        /*01a4*/ 	.word	0x00000350
        /*01a8*/ 	.word	0x000000ff
        /*01ac*/ 	.word	0x0000a868
        /*01b0*/ 	.short	0x0100
        /*01b2*/ 	.byte	0x0b
	.zero		1


	//   ....[4]....
        /*01b4*/ 	.word	0x00000480
        /*01b8*/ 	.word	0x000000ff
        /*01bc*/ 	.word	0x0000a800
        /*01c0*/ 	.short	0x0100
        /*01c2*/ 	.byte	0x0b
	.zero		1


	//   ....[5]....
        /*01c4*/ 	.word	0x00000490
        /*01c8*/ 	.word	0x000000ff
        /*01cc*/ 	.word	0x0000a828
        /*01d0*/ 	.short	0x0100
        /*01d2*/ 	.byte	0x0b
	.zero		1


	//   ....[6]....
        /*01d4*/ 	.word	0x000004a0
        /*01d8*/ 	.word	0x000000ff
        /*01dc*/ 	.word	0x0000a808
        /*01e0*/ 	.short	0x0100
        /*01e2*/ 	.byte	0x0b
	.zero		1


	//   ....[7]....
        /*01e4*/ 	.word	0x000004b0
        /*01e8*/ 	.word	0x000000ff
        /*01ec*/ 	.word	0x0000a830
        /*01f0*/ 	.short	0x0100
        /*01f2*/ 	.byte	0x0b
	.zero		1


	//   ....[8]....
        /*01f4*/ 	.word	0x000004c0
        /*01f8*/ 	.word	0x000000ff
        /*01fc*/ 	.word	0x0000a810
        /*0200*/ 	.short	0x0100
        /*0202*/ 	.byte	0x0b
	.zero		1


	//   ....[9]....
        /*0204*/ 	.word	0x000004d0
        /*0208*/ 	.word	0x000000ff
        /*020c*/ 	.word	0x0000a838
        /*0210*/ 	.short	0x0100
        /*0212*/ 	.byte	0x0b
	.zero		1


	//   ....[10]....
        /*0214*/ 	.word	0x000004e0
        /*0218*/ 	.word	0x000000ff
        /*021c*/ 	.word	0x0000a818
        /*0220*/ 	.short	0x0100
        /*0222*/ 	.byte	0x0b
	.zero		1


	//   ....[11]....
        /*0224*/ 	.word	0x000004f0
        /*0228*/ 	.word	0x000000ff
        /*022c*/ 	.word	0x0000a840
        /*0230*/ 	.short	0x0100
        /*0232*/ 	.byte	0x0b
	.zero		1


	//   ....[12]....
        /*0234*/ 	.word	0x00000500
        /*0238*/ 	.word	0x000000ff
        /*023c*/ 	.word	0x0000a820
        /*0240*/ 	.short	0x0100
        /*0242*/ 	.byte	0x0b
	.zero		1


	//   ....[13]....
        /*0244*/ 	.word	0x00000510
        /*0248*/ 	.word	0x000000ff
        /*024c*/ 	.word	0x0000a848
        /*0250*/ 	.short	0x0100
        /*0252*/ 	.byte	0x0b
	.zero		1


	//   ....[14]....
        /*0254*/ 	.word	0x00000640
        /*0258*/ 	.word	0x000000ff
        /*025c*/ 	.word	0x0000a870
        /*0260*/ 	.short	0x0100
        /*0262*/ 	.byte	0x0b
	.zero		1


	//   ....[15]....
        /*0264*/ 	.word	0x00000650
        /*0268*/ 	.word	0x000000ff
        /*026c*/ 	.word	0x0000a880
        /*0270*/ 	.short	0x0100
        /*0272*/ 	.byte	0x0b
	.zero		1


	//   ....[16]....
        /*0274*/ 	.word	0x00000660
        /*0278*/ 	.word	0x000000ff
        /*027c*/ 	.word	0x0000a878
        /*0280*/ 	.short	0x0100
        /*0282*/ 	.byte	0x0b
	.zero		1


	//   ....[17]....
        /*0284*/ 	.word	0x00000670
        /*0288*/ 	.word	0x000000ff
        /*028c*/ 	.word	0x0000a888
        /*0290*/ 	.short	0x0100
        /*0292*/ 	.byte	0x0b
	.zero		1


	//   ....[18]....
        /*0294*/ 	.word	0x000007b0
        /*0298*/ 	.word	0x000000ff
        /*029c*/ 	.word	0x0000a890
        /*02a0*/ 	.short	0x0100
        /*02a2*/ 	.byte	0x08
	.zero		1


	//   ....[19]....
        /*02a4*/ 	.word	0x000007c0
        /*02a8*/ 	.word	0x000000ff
        /*02ac*/ 	.word	0x0000a898
        /*02b0*/ 	.short	0x0100
        /*02b2*/ 	.byte	0x08
	.zero		1


	//   ....[20]....
        /*02b4*/ 	.word	0x000007d0
        /*02b8*/ 	.word	0x000000ff
        /*02bc*/ 	.word	0x0000a8a0
        /*02c0*/ 	.short	0x0100
        /*02c2*/ 	.byte	0x08
	.zero		1


	//   ....[21]....
        /*02c4*/ 	.word	0x000007e0
        /*02c8*/ 	.word	0x000000ff
        /*02cc*/ 	.word	0x0000a8a8
        /*02d0*/ 	.short	0x0100
        /*02d2*/ 	.byte	0x08
	.zero		1


	//   ....[22]....
        /*02d4*/ 	.word	0x000008e0
        /*02d8*/ 	.word	0x000000ff
        /*02dc*/ 	.word	0x0000a8c0
        /*02e0*/ 	.short	0x0100
        /*02e2*/ 	.byte	0x0b
	.zero		1


	//   ....[23]....
        /*02e4*/ 	.word	0x000008f0
        /*02e8*/ 	.word	0x000000ff
        /*02ec*/ 	.word	0x0000a8d8
        /*02f0*/ 	.short	0x0100
        /*02f2*/ 	.byte	0x0b
	.zero		1


	//   ....[24]....
        /*02f4*/ 	.word	0x00000900
        /*02f8*/ 	.word	0x000000ff
        /*02fc*/ 	.word	0x0000a8c8
        /*0300*/ 	.short	0x0100
        /*0302*/ 	.byte	0x0b
	.zero		1


	//   ....[25]....
        /*0304*/ 	.word	0x00000910
        /*0308*/ 	.word	0x000000ff
        /*030c*/ 	.word	0x0000a8e0
        /*0310*/ 	.short	0x0100
        /*0312*/ 	.byte	0x0b
	.zero		1


	//   ....[26]....
        /*0314*/ 	.word	0x00000920
        /*0318*/ 	.word	0x000000ff
        /*031c*/ 	.word	0x0000a8d0
        /*0320*/ 	.short	0x0100
        /*0322*/ 	.byte	0x0b
	.zero		1


	//   ....[27]....
        /*0324*/ 	.word	0x00000930
        /*0328*/ 	.word	0x000000ff
        /*032c*/ 	.word	0x0000a8e8
        /*0330*/ 	.short	0x0100
        /*0332*/ 	.byte	0x0b
	.zero		1


	//   ....[28]....
        /*0334*/ 	.word	0x00000d30
        /*0338*/ 	.word	0x000000ff
        /*033c*/ 	.word	0x0000a850
        /*0340*/ 	.short	0x010a
        /*0342*/ 	.byte	0x07
	.zero		1


	//   ....[29]....
        /*0344*/ 	.word	0x00000da0
        /*0348*/ 	.word	0x000000ff
        /*034c*/ 	.word	0x0000a800
        /*0350*/ 	.short	0x010a
        /*0352*/ 	.byte	0x24
	.zero		1


	//   ....[30]....
        /*0354*/ 	.word	0x00000e10
        /*0358*/ 	.word	0x000000ff
        /*035c*/ 	.word	0x00000000
        /*0360*/ 	.short	0x010a
        /*0362*/ 	.byte	0x0a
	.zero		1


	//   ....[31]....
        /*0364*/ 	.word	0x000019d0
        /*0368*/ 	.word	0x00000009
        /*036c*/ 	.word	0x00000000
        /*0370*/ 	.short	0x0101
        /*0372*/ 	.byte	0x15
	.zero		1


	//   ....[32]....
        /*0374*/ 	.word	0x00002780
        /*0378*/ 	.word	0x000000ff
        /*037c*/ 	.word	0x0000a808
        /*0380*/ 	.short	0x010a
        /*0382*/ 	.byte	0x24
	.zero		1


	//   ....[33]....
        /*0384*/ 	.word	0x000028a0
        /*0388*/ 	.word	0x000000ff
        /*038c*/ 	.word	0x00000000
        /*0390*/ 	.short	0x0101
        /*0392*/ 	.byte	0x05
	.zero		1


	//   ....[34]....
        /*0394*/ 	.word	0x000029f0
        /*0398*/ 	.word	0x000000ff
        /*039c*/ 	.word	0x0000a800
        /*03a0*/ 	.short	0x010a
        /*03a2*/ 	.byte	0x07
	.zero		1


	//   ....[35]....
        /*03a4*/ 	.word	0x00004410
        /*03a8*/ 	.word	0x000000ff
        /*03ac*/ 	.word	0x0000a800
        /*03b0*/ 	.short	0x010a
        /*03b2*/ 	.byte	0x04
	.zero		1


	//   ....[36]....
        /*03b4*/ 	.word	0x00004650
        /*03b8*/ 	.word	0x000000ff
        /*03bc*/ 	.word	0x0000a800
        /*03c0*/ 	.short	0x010a
        /*03c2*/ 	.byte	0x04
	.zero		1


	//   ....[37]....
        /*03c4*/ 	.word	0x00004780
        /*03c8*/ 	.word	0x000000ff
        /*03cc*/ 	.word	0x00000000
        /*03d0*/ 	.short	0x0101
        /*03d2*/ 	.byte	0x04
	.zero		1


	//   ....[38]....
        /*03d4*/ 	.word	0x00004830
        /*03d8*/ 	.word	0x000000ff
        /*03dc*/ 	.word	0x00000000
        /*03e0*/ 	.short	0x0101
        /*03e2*/ 	.byte	0x04
	.zero		1


	//   ....[39]....
        /*03e4*/ 	.word	0x00004f50
        /*03e8*/ 	.word	0x000000ff
        /*03ec*/ 	.word	0x0000a898
        /*03f0*/ 	.short	0x010a
        /*03f2*/ 	.byte	0x04
	.zero		1


	//   ....[40]....
        /*03f4*/ 	.word	0x000061f0
        /*03f8*/ 	.word	0x00000000
        /*03fc*/ 	.word	0x0000a890
        /*0400*/ 	.short	0x0101
        /*0402*/ 	.byte	0x24
	.zero		1


	//   ....[41]....
        /*0404*/ 	.word	0x00006340
        /*0408*/ 	.word	0x00000004
        /*040c*/ 	.word	0x0000a860
        /*0410*/ 	.short	0x010a
        /*0412*/ 	.byte	0x3f
	.zero		1


	//   ....[42]....
        /*0414*/ 	.word	0x00006660
        /*0418*/ 	.word	0x00000002
        /*041c*/ 	.word	0x0000a828
        /*0420*/ 	.short	0x010a
        /*0422*/ 	.byte	0x3f
	.zero		1


	//   ....[43]....
        /*0424*/ 	.word	0x00006980
        /*0428*/ 	.word	0x00000005
        /*042c*/ 	.word	0x0000a860
        /*0430*/ 	.short	0x010a
        /*0432*/ 	.byte	0x3f
	.zero		1


	//   ....[44]....
        /*0434*/ 	.word	0x00006cd0
        /*0438*/ 	.word	0x00000004
        /*043c*/ 	.word	0x0000a828
        /*0440*/ 	.short	0x010a
        /*0442*/ 	.byte	0x3f
	.zero		1


	//   ....[45]....
        /*0444*/ 	.word	0x00007000
        /*0448*/ 	.word	0x00000006
        /*044c*/ 	.word	0x0000a828
        /*0450*/ 	.short	0x010a
        /*0452*/ 	.byte	0x3f
	.zero		1


	//   ....[46]....
        /*0454*/ 	.word	0x00007350
        /*0458*/ 	.word	0x00000006
        /*045c*/ 	.word	0x0000a828
        /*0460*/ 	.short	0x010a
        /*0462*/ 	.byte	0x3f
	.zero		1


	//   ....[47]....
        /*0464*/ 	.word	0x000075b0
        /*0468*/ 	.word	0x00000003
        /*046c*/ 	.word	0x0000a850
        /*0470*/ 	.short	0x010a
        /*0472*/ 	.byte	0x3f
	.zero		1


	//   ....[48]....
        /*0474*/ 	.word	0x00007610
        /*0478*/ 	.word	0x00000003
        /*047c*/ 	.word	0x0000a800
        /*0480*/ 	.short	0x010a
        /*0482*/ 	.byte	0x3f
	.zero		1


	//   ....[49]....
        /*0484*/ 	.word	0x00007670
        /*0488*/ 	.word	0x00000004
        /*048c*/ 	.word	0x00000000
        /*0490*/ 	.short	0x010a
        /*0492*/ 	.byte	0x3f
	.zero		1


	//   ....[50]....
        /*0494*/ 	.word	0x000076d0
        /*0498*/ 	.word	0x00000009
        /*049c*/ 	.word	0x0000a808
        /*04a0*/ 	.short	0x010a
        /*04a2*/ 	.byte	0x3f
	.zero		1


	//   ....[51]....
        /*04a4*/ 	.word	0x00007730
        /*04a8*/ 	.word	0x00000004
        /*04ac*/ 	.word	0x0000a800
        /*04b0*/ 	.short	0x010a
        /*04b2*/ 	.byte	0x3f
	.zero		1


	//   ....[52]....
        /*04b4*/ 	.word	0x00007790
        /*04b8*/ 	.word	0x0000000a
        /*04bc*/ 	.word	0x0000a800
        /*04c0*/ 	.short	0x010a
        /*04c2*/ 	.byte	0x3f
	.zero		1


	//   ....[53]....
        /*04c4*/ 	.word	0x000077f0
        /*04c8*/ 	.word	0x00000003
        /*04cc*/ 	.word	0x0000a898
        /*04d0*/ 	.short	0x010a
        /*04d2*/ 	.byte	0x3f
	.zero		1


	//   ....[54]....
        /*04d4*/ 	.word	0x00007840
        /*04d8*/ 	.word	0x00000004
        /*04dc*/ 	.word	0x0000a860
        /*04e0*/ 	.short	0x010a
        /*04e2*/ 	.byte	0x3f
	.zero		1


	//   ....[55]....
        /*04e4*/ 	.word	0x00007890
        /*04e8*/ 	.word	0x00000002
        /*04ec*/ 	.word	0x0000a828
        /*04f0*/ 	.short	0x010a
        /*04f2*/ 	.byte	0x3f
	.zero		1


	//   ....[56]....
        /*04f4*/ 	.word	0x000078e0
        /*04f8*/ 	.word	0x00000005
        /*04fc*/ 	.word	0x0000a860
        /*0500*/ 	.short	0x010a
        /*0502*/ 	.byte	0x3f
	.zero		1


	//   ....[57]....
        /*0504*/ 	.word	0x00007930
        /*0508*/ 	.word	0x00000004
        /*050c*/ 	.word	0x0000a828
        /*0510*/ 	.short	0x010a
        /*0512*/ 	.byte	0x3f
	.zero		1


	//   ....[58]....
        /*0514*/ 	.word	0x00007980
        /*0518*/ 	.word	0x00000006
        /*051c*/ 	.word	0x0000a828
        /*0520*/ 	.short	0x010a
        /*0522*/ 	.byte	0x3f
	.zero		1


	//   ....[59]....
        /*0524*/ 	.word	0x000079d0
        /*0528*/ 	.word	0x00000006
        /*052c*/ 	.word	0x0000a828
        /*0530*/ 	.short	0x010a
        /*0532*/ 	.byte	0x3f
	.zero		1


	//----- nvinfo : EIATTR_NUM_MBARRIERS
	.align		4
.L_38:
        /*0534*/ 	.byte	0x03, 0x38
        /*0536*/ 	.short	0x001c


	//----- nvinfo : EIATTR_EXIT_INSTR_OFFSETS
	.align		4
        /*0538*/ 	.byte	0x04, 0x1c
        /*053a*/ 	.short	(.L_40 - .L_39)


	//   ....[0]....
.L_39:
        /*053c*/ 	.word	0x000009d0


	//   ....[1]....
        /*0540*/ 	.word	0x00006200


	//   ....[2]....
        /*0544*/ 	.word	0x00006240


	//   ....[3]....
        /*0548*/ 	.word	0x00006ed0


	//   ....[4]....
        /*054c*/ 	.word	0x00007590


	//----- nvinfo : EIATTR_MAX_THREADS
	.align		4
.L_40:
        /*0550*/ 	.byte	0x04, 0x05
        /*0552*/ 	.short	(.L_42 - .L_41)
.L_41:
        /*0554*/ 	.word	0x00000180
        /*0558*/ 	.word	0x00000001
        /*055c*/ 	.word	0x00000001


	//----- nvinfo : EIATTR_CRS_STACK_SIZE
	.align		4
.L_42:
        /*0560*/ 	.byte	0x04, 0x1e
        /*0562*/ 	.short	(.L_44 - .L_43)
.L_43:
        /*0564*/ 	.word	0x00000000


	//----- nvinfo : EIATTR_CBANK_PARAM_SIZE
	.align		4
.L_44:
        /*0568*/ 	.byte	0x03, 0x19
        /*056a*/ 	.short	0x0870


	//----- nvinfo : EIATTR_PARAM_CBANK
	.align		4
        /*056c*/ 	.byte	0x04, 0x0a
        /*056e*/ 	.short	(.L_46 - .L_45)
	.align		4
.L_45:
        /*0570*/ 	.word	index@(.nv.constant0._ZN7cutlass13device_kernelINS_4fmha6kernel28FmhaKernelTmaWarpSpecializedINS1_10collective30FmhaMainloopTmaWarpSpecializedINS_12float_e4m3_tEffN4cute5tupleIJNS7_1CILi128EEENS9_ILi64EEENS9_ILi96EEEEEENS8_IJiNS9_ILi1EEENS8_IJiiEEEEEESG_NS8_IJSE_iSF_EEENS4_13DefaultFusionEJEEENS4_15FmhaFwdEpilogueIS6_fNS8_IJSB_SC_SB_EEEEENS2_23IndividualTileSchedulerEJEEEEEvNT_6ParamsE)
        /*0574*/ 	.short	0x0210
        /*0576*/ 	.short	0x0870


	//----- nvinfo : EIATTR_SW_WAR
	.align		4
.L_46:
        /*0578*/ 	.byte	0x04, 0x36
        /*057a*/ 	.short	(.L_48 - .L_47)
.L_47:
        /*057c*/ 	.word	0x00000008
.L_48:


//--------------------- .nv.callgraph             --------------------------
	.section	.nv.callgraph,"",@"SHT_CUDA_CALLGRAPH"
	.align	4
	.sectionentsize	8
	.align		4
        /*0000*/ 	.word	0x00000000
	.align		4
        /*0004*/ 	.word	0xffffffff
	.align		4
        /*0008*/ 	.word	index@(_ZN7cutlass13device_kernelINS_4fmha6kernel28FmhaKernelTmaWarpSpecializedINS1_10collective30FmhaMainloopTmaWarpSpecializedINS_12float_e4m3_tEffN4cute5tupleIJNS7_1CILi128EEENS9_ILi64EEENS9_ILi96EEEEEENS8_IJiNS9_ILi1EEENS8_IJiiEEEEEESG_NS8_IJSE_iSF_EEENS4_13DefaultFusionEJEEENS4_15FmhaFwdEpilogueIS6_fNS8_IJSB_SC_SB_EEEEENS2_23IndividualTileSchedulerEJEEEEEvNT_6ParamsE)
	.align		4
        /*000c*/ 	.word	index@(__assertfail)
	.align		4
        /*0010*/ 	.word	0x00000000
	.align		4
        /*0014*/ 	.word	0xfffffffe
	.align		4
        /*0018*/ 	.word	0x00000000
	.align		4
        /*001c*/ 	.word	0xfffffffd
	.align		4
        /*0020*/ 	.word	0x00000000
	.align		4
        /*0024*/ 	.word	0xfffffffc


//--------------------- .nv.constant4             --------------------------
	.section	.nv.constant4,"a",@progbits
	.align	8
	.align		8
.nv.constant4:
        /*0000*/ 	.dword	__assertfail
	.align		8
        /*0008*/ 	.dword	__unnamed_1
	.align		8
        /*0010*/ 	.dword	__unnamed_2
	.align		8
        /*0018*/ 	.dword	_ZN39_INTERNAL_59afd755_4_k_cu_a6d3852b_26104cuda3std3__45__cpo5beginE
	.align		8
        /*0020*/ 	.dword	_ZN39_INTERNAL_59afd755_4_k_cu_a6d3852b_26104cuda3std3__45__cpo3endE
	.align		8
        /*0028*/ 	.dword	_ZN39_INTERNAL_59afd755_4_k_cu_a6d3852b_26104cuda3std3__45__cpo6cbeginE
	.align		8
        /*0030*/ 	.dword	_ZN39_INTERNAL_59afd755_4_k_cu_a6d3852b_26104cuda3std3__45__cpo4cendE
	.align		8
        /*0038*/ 	.dword	_ZN39_INTERNAL_59afd755_4_k_cu_a6d3852b_26104cuda3std3__441_GLOBAL__N__59afd755_4_k_cu_a6d3852b_26106ignoreE
	.align		8
        /*0040*/ 	.dword	_ZN39_INTERNAL_59afd755_4_k_cu_a6d3852b_26104cuda3std3__419piecewise_constructE
	.align		8
        /*0048*/ 	.dword	_ZN39_INTERNAL_59afd755_4_k_cu_a6d3852b_26104cuda3std3__48in_placeE
	.align		8
        /*0050*/ 	.dword	_ZN39_INTERNAL_59afd755_4_k_cu_a6d3852b_26104cuda3std6ranges3__45__cpo4swapE
	.align		8
        /*0058*/ 	.dword	_ZN39_INTERNAL_59afd755_4_k_cu_a6d3852b_26104cuda3std6ranges3__45__cpo9iter_moveE
	.align		8
        /*0060*/ 	.dword	_ZN39_INTERNAL_59afd755_4_k_cu_a6d3852b_26104cute7productE
	.align		8
        /*0068*/ 	.dword	_ZN39_INTERNAL_59afd755_4_k_cu_a6d3852b_26104cute1_E
	.align		8
        /*0070*/ 	.dword	$str$24
	.align		8
        /*0078*/ 	.dword	$str$25


//--------------------- .text._ZN7cutlass13device_kernelINS_4fmha6kernel28FmhaKernelTmaWarpSpecializedINS1_10collective30FmhaMainloopTmaWarpSpecializedINS_12float_e4m3_tEffN4cute5tupleIJNS7_1CILi128EEENS9_ILi64EEENS9_ILi96EEEEEENS8_IJiNS9_ILi1EEENS8_IJiiEEEEEESG_NS8_IJSE_iSF_EEENS4_13DefaultFusionEJEEENS4_15FmhaFwdEpilogueIS6_fNS8_IJSB_SC_SB_EEEEENS2_23IndividualTileSchedulerEJEEEEEvNT_6ParamsE --------------------------
	.section	.text._ZN7cutlass13device_kernelINS_4fmha6kernel28FmhaKernelTmaWarpSpecializedINS1_10collective30FmhaMainloopTmaWarpSpecializedINS_12float_e4m3_tEffN4cute5tupleIJNS7_1CILi128EEENS9_ILi64EEENS9_ILi96EEEEEENS8_IJiNS9_ILi1EEENS8_IJiiEEEEEESG_NS8_IJSE_iSF_EEENS4_13DefaultFusionEJEEENS4_15FmhaFwdEpilogueIS6_fNS8_IJSB_SC_SB_EEEEENS2_23IndividualTileSchedulerEJEEEEEvNT_6ParamsE,"ax",@progbits
	.align	128
.text._ZN7cutlass13device_kernelINS_4fmha6kernel28FmhaKernelTmaWarpSpecializedINS1_10collective30FmhaMainloopTmaWarpSpecializedINS_12float_e4m3_tEffN4cute5tupleIJNS7_1CILi128EEENS9_ILi64EEENS9_ILi96EEEEEENS8_IJiNS9_ILi1EEENS8_IJiiEEEEEESG_NS8_IJSE_iSF_EEENS4_13DefaultFusionEJEEENS4_15FmhaFwdEpilogueIS6_fNS8_IJSB_SC_SB_EEEEENS2_23IndividualTileSchedulerEJEEEEEvNT_6ParamsE:
        .type           _ZN7cutlass13device_kernelINS_4fmha6kernel28FmhaKernelTmaWarpSpecializedINS1_10collective30FmhaMainloopTmaWarpSpecializedINS_12float_e4m3_tEffN4cute5tupleIJNS7_1CILi128EEENS9_ILi64EEENS9_ILi96EEEEEENS8_IJiNS9_ILi1EEENS8_IJiiEEEEEESG_NS8_IJSE_iSF_EEENS4_13DefaultFusionEJEEENS4_15FmhaFwdEpilogueIS6_fNS8_IJSB_SC_SB_EEEEENS2_23IndividualTileSchedulerEJEEEEEvNT_6ParamsE,@function
        .size           _ZN7cutlass13device_kernelINS_4fmha6kernel28FmhaKernelTmaWarpSpecializedINS1_10collective30FmhaMainloopTmaWarpSpecializedINS_12float_e4m3_tEffN4cute5tupleIJNS7_1CILi128EEENS9_ILi64EEENS9_ILi96EEEEEENS8_IJiNS9_ILi1EEENS8_IJiiEEEEEESG_NS8_IJSE_iSF_EEENS4_13DefaultFusionEJEEENS4_15FmhaFwdEpilogueIS6_fNS8_IJSB_SC_SB_EEEEENS2_23IndividualTileSchedulerEJEEEEEvNT_6ParamsE,(.L_x_108 - _ZN7cutlass13device_kernelINS_4fmha6kernel28FmhaKernelTmaWarpSpecializedINS1_10collective30FmhaMainloopTmaWarpSpecializedINS_12float_e4m3_tEffN4cute5tupleIJNS7_1CILi128EEENS9_ILi64EEENS9_ILi96EEEEEENS8_IJiNS9_ILi1EEENS8_IJiiEEEEEESG_NS8_IJSE_iSF_EEENS4_13DefaultFusionEJEEENS4_15FmhaFwdEpilogueIS6_fNS8_IJSB_SC_SB_EEEEENS2_23IndividualTileSchedulerEJEEEEEvNT_6ParamsE)
        .other          _ZN7cutlass13device_kernelINS_4fmha6kernel28FmhaKernelTmaWarpSpecializedINS1_10collective30FmhaMainloopTmaWarpSpecializedINS_12float_e4m3_tEffN4cute5tupleIJNS7_1CILi128EEENS9_ILi64EEENS9_ILi96EEEEEENS8_IJiNS9_ILi1EEENS8_IJiiEEEEEESG_NS8_IJSE_iSF_EEENS4_13DefaultFusionEJEEENS4_15FmhaFwdEpilogueIS6_fNS8_IJSB_SC_SB_EEEEENS2_23IndividualTileSchedulerEJEEEEEvNT_6ParamsE,@"STO_CUDA_ENTRY STV_DEFAULT"
_ZN7cutlass13device_kernelINS_4fmha6kernel28FmhaKernelTmaWarpSpecializedINS1_10collective30FmhaMainloopTmaWarpSpecializedINS_12float_e4m3_tEffN4cute5tupleIJNS7_1CILi128EEENS9_ILi64EEENS9_ILi96EEEEEENS8_IJiNS9_ILi1EEENS8_IJiiEEEEEESG_NS8_IJSE_iSF_EEENS4_13DefaultFusionEJEEENS4_15FmhaFwdEpilogueIS6_fNS8_IJSB_SC_SB_EEEEENS2_23IndividualTileSchedulerEJEEEEEvNT_6ParamsE:
[----:B------:R-:W1:Y:S01]  /*0000*/  LDC R1, c[0x0][0x28] ;  /* 0x00000a00ff017b82 */ /* 0x000e620000000800 */
[----:B------:R-:W2:Y:S01]  /*0010*/  S2R R0, SR_TID.X ;  /* 0x0000000000007919 */ /* 0x000ea20000002100 */
[----:B------:R-:W-:Y:S01]  /*0020*/  ELECT P1, URZ, PT ;  /* 0x00000000003f782f */ /* 0x000fe20003820000 */
[----:B------:R-:W-:Y:S01]  /*0030*/  BSSY B0, `(.L_x_0) ;  /* 0x0000017000007945 */ /* 0x000fe20003800000 */
[----:B--2---:R-:W-:-:S05]  /*0040*/  SHF.R.U32.HI R2, RZ, 0x5, R0 ;  /* 0x00000005ff027819 */ /* 0x004fca0000011600 */
[----:B------:R-:W2:Y:S02]  /*0050*/  SHFL.IDX PT, R3, R2, RZ, 0x1f ;  /* 0x00001fff02037589 */ /* 0x000ea400000e0000 */
[----:B--2---:R-:W-:Y:S02]  /*0060*/  R2UR UR4, R3 ;  /* 0x00000000030472ca */ /* 0x004fe400000e0000 */
[----:B------:R-:W-:-:S06]  /*0070*/  SHF.R.U32.HI R3, RZ, 0x7, R0 ;  /* 0x00000007ff037819 */ /* 0x000fcc0000011600 */
[----:B------:R-:W2:Y:S05]  /*0080*/  SHFL.IDX PT, R3, R3, RZ, 0x1f ;  /* 0x00001fff03037589 */ /* 0x000eaa00000e0000 */
[----:B------:R-:W-:Y:S02]  /*0090*/  USHF.R.S32.HI UR5, URZ, 0x1f, UR4 ;  /* 0x0000001f3f057899 */ /* 0x000fe40008011404 */
[----:B------:R-:W-:Y:S02]  /*00a0*/  ISETP.NE.OR P0, PT, RZ, UR4, !P1 ;  /* 0x00000004ff007c0c */ /* 0x000fe4000cf05670 */
[----:B------:R-:W-:-:S04]  /*00b0*/  ULEA.HI UR5, UR5, UR4, URZ, 0x2 ;  /* 0x0000000405057291 */ /* 0x000fc8000f8f103f */
[----:B------:R-:W-:-:S04]  /*00c0*/  ULOP3.LUT UR5, UR5, 0xfffffffc, URZ, 0xc0, !UPT ;  /* 0xfffffffc05057892 */ /* 0x000fc8000f8ec03f */
[----:B------:R-:W-:-:S03]  /*00d0*/  UIADD3 UR5, UR4, -UR5, URZ ;  /* 0x8000000504057290 */ /* 0x000fc6000fffe03f */
[----:B-1----:R-:W-:Y:S09]  /*00e0*/  @P0 BRA `(.L_x_1) ;  /* 0x00000000002c0947 */ /* 0x002ff20003800000 */
[----:B------:R-:W-:Y:S02]  /*00f0*/  ULDC.64 UR6, c[0x0][0x198] ;  /* 0x0000660000067ab9 */ /* 0x000fe40000000a00 */
[----:B------:R-:W-:Y:S02]  /*0100*/  UIADD3 UR8, UP0, UR6, 0xf0, URZ ;  /* 0x000000f006087890 */ /* 0x000fe4000ff1e03f */
[----:B------:R-:W-:Y:S02]  /*0110*/  UIADD3 UR10, UP1, UR6, 0x1f0, URZ ;  /* 0x000001f0060a7890 */ /* 0x000fe4000ff3e03f */
[----:B------:R-:W-:Y:S02]  /*0120*/  UIADD3 UR6, UP2, UR6, 0x2f0, URZ ;  /* 0x000002f006067890 */ /* 0x000fe4000ff5e03f */
[----:B------:R-:W-:Y:S02]  /*0130*/  UIADD3.X UR9, URZ, UR7, URZ, UP0, !UPT ;  /* 0x000000073f097290 */ /* 0x000fe400087fe43f */
[----:B------:R-:W-:-:S02]  /*0140*/  UIADD3.X UR11, URZ, UR7, URZ, UP1, !UPT ;  /* 0x000000073f0b7290 */ /* 0x000fc40008ffe43f */
[----:B------:R-:W-:-:S05]  /*0150*/  UIADD3.X UR7, URZ, UR7, URZ, UP2, !UPT ;  /* 0x000000073f077290 */ /* 0x000fca00097fe43f */
[----:B------:R1:W-:Y:S02]  /*0160*/  UTMACCTL.PF [UR8] ;  /* 0x00000000080079b9 */ /* 0x0003e40008040000 */
[----:B------:R1:W-:Y:S02]  /*0170*/  UTMACCTL.PF [UR10] ;  /* 0x000000000a0079b9 */ /* 0x0003e40008040000 */
[----:B------:R1:W-:Y:S02]  /*0180*/  UTMACCTL.PF [UR6] ;  /* 0x00000000060079b9 */ /* 0x0003e40008040000 */
[----:B-1----:R-:W-:Y:S01]  /*0190*/  NOP ;  /* 0x0000000000007918 */ /* 0x002fe20000000000 */
.L_x_1:
[----:B------:R-:W-:Y:S05]  /*01a0*/  BSYNC B0 ;  /* 0x0000000000007941 */ /* 0x000fea0003800000 */
.L_x_0:
[----:B------:R-:W1:Y:S01]  /*01b0*/  SHFL.IDX PT, R4, R2, RZ, 0x1f ;  /* 0x00001fff02047589 */ /* 0x000e6200000e0000 */
[----:B--2---:R-:W-:Y:S01]  /*01c0*/  R2UR UR37, R3 ;  /* 0x00000000032572ca */ /* 0x004fe200000e0000 */
[----:B------:R-:W-:-:S12]  /*01d0*/  UISETP.NE.AND UP0, UPT, UR5, 0x1, UPT ;  /* 0x000000010500788c */ /* 0x000fd8000bf05270 */
[----:B------:R-:W-:Y:S02]  /*01e0*/  UIADD3 UR10, UR37, -0x1, URZ ;  /* 0xffffffff250a7890 */ /* 0x000fe4000fffe03f */
[----:B------:R-:W-:Y:S02]  /*01f0*/  UISETP.EQ.AND UP0, UPT, UR37, URZ, !UP0 ;  /* 0x0000003f2500728c */ /* 0x000fe4000c702270 */
[----:B------:R-:W-:Y:S02]  /*0200*/  UISETP.GE.U32.AND UP1, UPT, UR10, 0x4, UPT ;  /* 0x000000040a00788c */ /* 0x000fe4000bf26070 */
[----:B------:R-:W-:Y:S01]  /*0210*/  USEL UR4, URZ, 0x1, !UP0 ;  /* 0x000000013f047887 */ /* 0x000fe2000c000000 */
[----:B-1----:R-:W-:-:S03]  /*0220*/  ISETP.NE.AND P0, PT, R4, RZ, PT ;  /* 0x000000ff0400720c */ /* 0x002fc60003f05270 */
[----:B------:R-:W-:-:S10]  /*0230*/  USEL UR4, UR4, 0x2, UP1 ;  /* 0x0000000204047887 */ /* 0x000fd40008800000 */
[----:B------:R-:W-:Y:S05]  /*0240*/  @P0 BRA `(.L_x_2) ;  /* 0x0000000000480947 */ /* 0x000fea0003800000 */
[----:B------:R-:W1:Y:S01]  /*0250*/  S2UR UR11, SR_CgaCtaId ;  /* 0x00000000000b79c3 */ /* 0x000e620000008800 */
[----:B------:R-:W-:Y:S01]  /*0260*/  UMOV UR6, 0x400 ;  /* 0x0000040000067882 */ /* 0x000fe20000000000 */
[----:B------:R-:W-:Y:S01]  /*0270*/  UMOV UR7, 0x1 ;  /* 0x0000000100077882 */ /* 0x000fe20000000000 */
[----:B------:R-:W-:Y:S01]  /*0280*/  UMOV UR8, 0x80 ;  /* 0x0000008000087882 */ /* 0x000fe20000000000 */
[----:B------:R-:W-:Y:S01]  /*0290*/  ELECT P0, URZ, PT ;  /* 0x00000000003f782f */ /* 0x000fe20003800000 */
[----:B------:R-:W-:-:S04]  /*02a0*/  UIADD3 UR8, -UR8, 0x100000, URZ ;  /* 0x0010000008087890 */ /* 0x000fc8000fffe13f */
[----:B------:R-:W-:Y:S02]  /*02b0*/  USHF.L.U32 UR9, UR8, 0xb, URZ ;  /* 0x0000000b08097899 */ /* 0x000fe4000800063f */
[----:B------:R-:W-:Y:S02]  /*02c0*/  USHF.L.U32 UR8, UR8, 0x1, URZ ;  /* 0x0000000108087899 */ /* 0x000fe4000800063f */
[----:B-1----:R-:W-:Y:S02]  /*02d0*/  ULEA UR11, UR11, UR6, 0x18 ;  /* 0x000000060b0b7291 */ /* 0x002fe4000f8ec03f */
[----:B------:R-:W-:-:S04]  /*02e0*/  UIADD3 UR6, -UR7, 0x100000, URZ ;  /* 0x0010000007067890 */ /* 0x000fc8000fffe13f */
[----:B------:R-:W-:Y:S02]  /*02f0*/  USHF.L.U32 UR7, UR6, 0xb, URZ ;  /* 0x0000000b06077899 */ /* 0x000fe4000800063f */
[----:B------:R-:W-:Y:S01]  /*0300*/  USHF.L.U32 UR6, UR6, 0x1, URZ ;  /* 0x0000000106067899 */ /* 0x000fe2000800063f */
[----:B------:R-:W1:Y:S11]  /*0310*/  FENCE.VIEW.ASYNC.S ;  /* 0x00000000000073c6 */ /* 0x000e760000000000 */
[----:B-1----:R1:W2:Y:S01]  /*0320*/  SYNCS.EXCH.64 URZ, [UR11+0xa850], UR6 ;  /* 0x00a850060b3f75b2 */ /* 0x0022a20008000100 */
[----:B------:R1:W3:Y:S01]  /*0330*/  SYNCS.EXCH.64 URZ, [UR11+0xa860], UR8 ;  /* 0x00a860080b3f75b2 */ /* 0x0002e20008000100 */
[----:B------:R1:W4:Y:S01]  /*0340*/  SYNCS.EXCH.64 URZ, [UR11+0xa858], UR6 ;  /* 0x00a858060b3f75b2 */ /* 0x0003220008000100 */
[----:B------:R1:W1:Y:S01]  /*0350*/  SYNCS.EXCH.64 URZ, [UR11+0xa868], UR8 ;  /* 0x00a868080b3f75b2 */ /* 0x0002620008000100 */
[----:B------:R-:W-:Y:S01]  /*0360*/  NOP ;  /* 0x0000000000007918 */ /* 0x000fe20000000000 */
.L_x_2:
[----:B------:R-:W5:Y:S01]  /*0370*/  SHFL.IDX PT, R3, R2, RZ, 0x1f ;  /* 0x00001fff02037589 */ /* 0x000f6200000e0000 */
[----:B------:R-:W-:Y:S01]  /*0380*/  NOP ;  /* 0x0000000000007918 */ /* 0x000fe20000000000 */
[----:B-----5:R-:W-:-:S13]  /*0390*/  ISETP.NE.AND P0, PT, R3, RZ, PT ;  /* 0x000000ff0300720c */ /* 0x020fda0003f05270 */
[----:B------:R-:W-:Y:S05]  /*03a0*/  @P0 BRA `(.L_x_3) ;  /* 0x0000000000600947 */ /* 0x000fea0003800000 */
[----:B-1----:R-:W1:Y:S01]  /*03b0*/  S2UR UR7, SR_CgaCtaId ;  /* 0x00000000000779c3 */ /* 0x002e620000008800 */
[----:B------:R-:W-:Y:S01]  /*03c0*/  UMOV UR6, 0x400 ;  /* 0x0000040000067882 */ /* 0x000fe20000000000 */
[----:B------:R-:W-:Y:S01]  /*03d0*/  UMOV UR8, 0x1 ;  /* 0x0000000100087882 */ /* 0x000fe20000000000 */
[----:B------:R-:W-:Y:S01]  /*03e0*/  UMOV UR12, 0x100 ;  /* 0x00000100000c7882 */ /* 0x000fe20000000000 */
[----:B------:R-:W-:-:S04]  /*03f0*/  UIADD3 UR8, -UR8, 0x100000, URZ ;  /* 0x0010000008087890 */ /* 0x000fc8000fffe13f */
[----:B------:R-:W-:Y:S02]  /*0400*/  USHF.L.U32 UR9, UR8, 0xb, URZ ;  /* 0x0000000b08097899 */ /* 0x000fe4000800063f */
[----:B------:R-:W-:Y:S01]  /*0410*/  USHF.L.U32 UR8, UR8, 0x1, URZ ;  /* 0x0000000108087899 */ /* 0x000fe2000800063f */
[----:B------:R-:W-:Y:S01]  /*0420*/  ELECT P0, URZ, PT ;  /* 0x00000000003f782f */ /* 0x000fe20003800000 */
[----:B-1----:R-:W-:Y:S02]  /*0430*/  ULEA UR11, UR7, UR6, 0x18 ;  /* 0x00000006070b7291 */ /* 0x002fe4000f8ec03f */
[----:B------:R-:W-:-:S04]  /*0440*/  UIADD3 UR6, -UR12, 0x100000, URZ ;  /* 0x001000000c067890 */ /* 0x000fc8000fffe13f */
[----:B------:R-:W-:Y:S02]  /*0450*/  USHF.L.U32 UR7, UR6, 0xb, URZ ;  /* 0x0000000b06077899 */ /* 0x000fe4000800063f */
[----:B------:R-:W-:Y:S01]  /*0460*/  USHF.L.U32 UR6, UR6, 0x1, URZ ;  /* 0x0000000106067899 */ /* 0x000fe2000800063f */
[----:B------:R-:W1:Y:S03]  /*0470*/  FENCE.VIEW.ASYNC.S ;  /* 0x00000000000073c6 */ /* 0x000e660000000000 */
[----:B-1----:R1:W1:Y:S08]  /*0480*/  SYNCS.EXCH.64 URZ, [UR11+0xa800], UR8 ;  /* 0x00a800080b3f75b2 */ /* 0x0022700008000100 */
[----:B------:R1:W1:Y:S01]  /*0490*/  SYNCS.EXCH.64 URZ, [UR11+0xa828], UR6 ;  /* 0x00a828060b3f75b2 */ /* 0x0002620008000100 */
        /* <DEDUP_REMOVED lines=8> */
[----:B------:R-:W-:Y:S01]  /*0520*/  NOP ;  /* 0x0000000000007918 */ /* 0x000fe20000000000 */
.L_x_3:
        /* <DEDUP_REMOVED lines=21> */
[----:B------:R-:W-:Y:S01]  /*0680*/  NOP ;  /* 0x0000000000007918 */ /* 0x000fe20000000000 */
.L_x_4:
[----:B------:R-:W5:Y:S01]  /*0690*/  SHFL.IDX PT, R3, R2, RZ, 0x1f ;  /* 0x00001fff02037589 */ /* 0x000f6200000e0000 */
[----:B------:R-:W-:Y:S01]  /*06a0*/  ELECT P0, URZ, PT ;  /* 0x00000000003f782f */ /* 0x000fe20003800000 */
[----:B------:R-:W-:Y:S01]  /*06b0*/  NOP ;  /* 0x0000000000007918 */ /* 0x000fe20000000000 */
[----:B-1----:R-:W-:Y:S02]  /*06c0*/  UMOV UR6, 0x80 ;  /* 0x0000008000067882 */ /* 0x002fe40000000000 */
[C---:B-----5:R-:W-:Y:S02]  /*06d0*/  ISETP.NE.OR P0, PT, R3.reuse, RZ, !P0 ;  /* 0x000000ff0300720c */ /* 0x060fe40004705670 */
[----:B------:R-:W-:-:S11]  /*06e0*/  ISETP.NE.AND P2, PT, R3, RZ, PT ;  /* 0x000000ff0300720c */ /* 0x000fd60003f45270 */
[----:B------:R-:W-:Y:S01]  /*06f0*/  VOTEU.ALL UP0, P0 ;  /* 0x00000000003f7886 */ /* 0x000fe20000000000 */
[----:B------:R-:W-:Y:S01]  /*0700*/  VOTEU.ALL UP2, P0 ;  /* 0x00000000003f7886 */ /* 0x000fe20000040000 */
[----:B------:R-:W-:Y:S01]  /*0710*/  VOTEU.ALL UP3, P0 ;  /* 0x00000000003f7886 */ /* 0x000fe20000060000 */
[----:B------:R-:W-:Y:S02]  /*0720*/  VOTEU.ALL UP4, P0 ;  /* 0x00000000003f7886 */ /* 0x000fe40000080000 */
[----:B------:R-:W1:Y:S01]  /*0730*/  @!UP0 S2UR UR9, SR_CgaCtaId ;  /* 0x00000000000989c3 */ /* 0x000e620000008800 */
[----:B------:R-:W-:Y:S01]  /*0740*/  @!UP0 UMOV UR8, 0x400 ;  /* 0x0000040000088882 */ /* 0x000fe20000000000 */
[----:B------:R-:W-:-:S04]  /*0750*/  @!UP0 UIADD3 UR6, -UR6, 0x100000, URZ ;  /* 0x0010000006068890 */ /* 0x000fc8000fffe13f */
[----:B------:R-:W-:Y:S02]  /*0760*/  @!UP0 USHF.L.U32 UR7, UR6, 0xb, URZ ;  /* 0x0000000b06078899 */ /* 0x000fe4000800063f */
[----:B------:R-:W-:Y:S02]  /*0770*/  @!UP0 USHF.L.U32 UR6, UR6, 0x1, URZ ;  /* 0x0000000106068899 */ /* 0x000fe4000800063f */
[----:B-1----:R-:W-:Y:S01]  /*0780*/  @!UP0 ULEA UR8, UR9, UR8, 0x18 ;  /* 0x0000000809088291 */ /* 0x002fe2000f8ec03f */
[----:B------:R-:W-:Y:S01]  /*0790*/  VOTEU.ALL UP0, P0 ;  /* 0x00000000003f7886 */ /* 0x000fe20000000000 */
[----:B------:R-:W1:Y:S10]  /*07a0*/  FENCE.VIEW.ASYNC.S ;  /* 0x00000000000073c6 */ /* 0x000e740000000000 */
[----:B-1----:R1:W1:Y:S01]  /*07b0*/  @!UP0 SYNCS.EXCH.64 URZ, [UR8+0xa890], UR6 ;  /* 0x00a89006083f85b2 */ /* 0x0022620008000100 */
[----:B------:R1:W1:Y:S01]  /*07c0*/  @!UP2 SYNCS.EXCH.64 URZ, [UR8+0xa898], UR6 ;  /* 0x00a89806083fa5b2 */ /* 0x0002620008000100 */
[----:B------:R1:W1:Y:S01]  /*07d0*/  @!UP3 SYNCS.EXCH.64 URZ, [UR8+0xa8a0], UR6 ;  /* 0x00a8a006083fb5b2 */ /* 0x0002620008000100 */
[----:B------:R1:W1:Y:S01]  /*07e0*/  @!UP4 SYNCS.EXCH.64 URZ, [UR8+0xa8a8], UR6 ;  /* 0x00a8a806083fc5b2 */ /* 0x0002620008000100 */
[----:B------:R-:W-:Y:S01]  /*07f0*/  NOP ;  /* 0x0000000000007918 */ /* 0x000fe20000000000 */
[----:B------:R-:W-:Y:S05]  /*0800*/  @P2 BRA `(.L_x_5) ;  /* 0x0000000000502947 */ /* 0x000fea0003800000 */
[----:B-1----:R-:W1:Y:S01]  /*0810*/  S2UR UR7, SR_CgaCtaId ;  /* 0x00000000000779c3 */ /* 0x002e620000008800 */
[----:B------:R-:W-:Y:S01]  /*0820*/  UMOV UR6, 0x400 ;  /* 0x0000040000067882 */ /* 0x000fe20000000000 */
[----:B------:R-:W-:Y:S01]  /*0830*/  UMOV UR8, 0x20 ;  /* 0x0000002000087882 */ /* 0x000fe20000000000 */
[----:B------:R-:W-:Y:S01]  /*0840*/  UMOV UR9, 0x80 ;  /* 0x0000008000097882 */ /* 0x000fe20000000000 */
[----:B------:R-:W-:Y:S01]  /*0850*/  ELECT P0, URZ, PT ;  /* 0x00000000003f782f */ /* 0x000fe20003800000 */
[----:B-1----:R-:W-:Y:S02]  /*0860*/  ULEA UR11, UR7, UR6, 0x18 ;  /* 0x00000006070b7291 */ /* 0x002fe4000f8ec03f */
[----:B------:R-:W-:-:S04]  /*0870*/  UIADD3 UR6, -UR8, 0x100000, URZ ;  /* 0x0010000008067890 */ /* 0x000fc8000fffe13f */
[----:B------:R-:W-:Y:S02]  /*0880*/  USHF.L.U32 UR7, UR6, 0xb, URZ ;  /* 0x0000000b06077899 */ /* 0x000fe4000800063f */
[----:B------:R-:W-:Y:S02]  /*0890*/  USHF.L.U32 UR6, UR6, 0x1, URZ ;  /* 0x0000000106067899 */ /* 0x000fe4000800063f */
        /* <DEDUP_REMOVED lines=10> */
[----:B------:R-:W-:Y:S01]  /*0940*/  NOP ;  /* 0x0000000000007918 */ /* 0x000fe20000000000 */
.L_x_5:
[----:B------:R-:W-:Y:S01]  /*0950*/  ISETP.NE.AND P0, PT, RZ, UR37, PT ;  /* 0x00000025ff007c0c */ /* 0x000fe2000bf05270 */
[----:B------:R-:W-:Y:S01]  /*0960*/  IMAD.U32 R2, RZ, RZ, UR5 ;  /* 0x00000005ff027e24 */ /* 0x000fe2000f8e00ff */
[----:B------:R-:W-:Y:S01]  /*0970*/  NOP ;  /* 0x0000000000007918 */ /* 0x000fe20000000000 */
[----:B-1234-:R-:W-:Y:S03]  /*0980*/  BAR.SYNC.DEFER_BLOCKING 0x0 ;  /* 0x0000000000007b1d */ /* 0x01efe60000010000 */
[----:B------:R-:W-:-:S07]  /*0990*/  ISETP.EQ.AND P2, PT, R2, 0x1, P1 ;  /* 0x000000010200780c */ /* 0x000fce0000f42270 */
[----:B------:R-:W-:Y:S06]  /*09a0*/  @!P0 BRA `(.L_x_6) ;  /* 0x0000005800188947 */ /* 0x000fec0003800000 */
[----:B------:R-:W-:-:S06]  /*09b0*/  UISETP.GT.U32.AND UP0, UPT, UR10, 0x3, UPT ;  /* 0x000000030a00788c */ /* 0x000fcc000bf04070 */
[----:B------:R-:W-:-:S13]  /*09c0*/  PLOP3.LUT P0, PT, PT, PT, UP0, 0x80, 0x0 ;  /* 0x000000000000781c */ /* 0x000fda0003f0f008 */
[----:B------:R-:W-:Y:S05]  /*09d0*/  @P0 EXIT ;  /* 0x000000000000094d */ /* 0x000fea0003800000 */
.L_x_7:
[----:B------:R-:W-:-:S08]  /*09e0*/  NOP ;  /* 0x0000000000007918 */ /* 0x000fd00000000000 */
[----:B------:R-:W1:Y:S02]  /*09f0*/  USETMAXREG.TRY_ALLOC.CTAPOOL UP0, 0xf0 ;  /* 0x000000f0000079c8 */ /* 0x000e640008000600 */
[----:B-1----:R-:W-:-:S13]  /*0a00*/  PLOP3.LUT P0, PT, PT, PT, UP0, 0x80, 0x0 ;  /* 0x000000000000781c */ /* 0x002fda0003f0f008 */
[----:B------:R-:W-:Y:S05]  /*0a10*/  @!P0 BRA `(.L_x_7) ;  /* 0xfffffffc00f08947 */ /* 0x000fea000383ffff */
[----:B------:R-:W-:Y:S01]  /*0a20*/  UISETP.NE.AND UP0, UPT, UR37, 0x1, UPT ;  /* 0x000000012500788c */ /* 0x000fe2000bf05270 */
[----:B------:R-:W1:Y:S01]  /*0a30*/  S2UR UR42, SR_CTAID.X ;  /* 0x00000000002a79c3 */ /* 0x000e620000002500 */
[----:B------:R-:W-:Y:S01]  /*0a40*/  UMOV UR5, URZ ;  /* 0x0000003f00057c82 */ /* 0x000fe20008000000 */
[----:B------:R-:W-:-:S03]  /*0a50*/  UMOV UR6, URZ ;  /* 0x0000003f00067c82 */ /* 0x000fc60008000000 */
[----:B------:R-:W-:-:S13]  /*0a60*/  PLOP3.LUT P0, PT, PT, PT, UP0, 0x80, 0x0 ;  /* 0x000000000000781c */ /* 0x000fda0003f0f008 */
[----:B------:R-:W-:Y:S05]  /*0a70*/  @!P0 BRA `(.L_x_8) ;  /* 0x00000000003c8947 */ /* 0x000fea0003800000 */
[----:B------:R-:W-:Y:S01]  /*0a80*/  UISETP.NE.AND UP0, UPT, UR37, 0x2, UPT ;  /* 0x000000022500788c */ /* 0x000fe2000bf05270 */
[----:B------:R-:W-:-:S05]  /*0a90*/  UMOV UR6, 0x1 ;  /* 0x0000000100067882 */ /* 0x000fca0000000000 */
[----:B------:R-:W-:-:S13]  /*0aa0*/  PLOP3.LUT P1, PT, PT, PT, UP0, 0x80, 0x0 ;  /* 0x000000000000781c */ /* 0x000fda0003f2f008 */
[----:B------:R-:W-:Y:S05]  /*0ab0*/  @!P1 BRA `(.L_x_8) ;  /* 0x00000000002c9947 */ /* 0x000fea0003800000 */
[----:B------:R-:W-:-:S06]  /*0ac0*/  UISETP.NE.AND UP0, UPT, UR37, 0x3, UPT ;  /* 0x000000032500788c */ /* 0x000fcc000bf05270 */
[----:B------:R-:W-:-:S13]  /*0ad0*/  PLOP3.LUT P1, PT, PT, PT, UP0, 0x80, 0x0 ;  /* 0x000000000000781c */ /* 0x000fda0003f2f008 */
[----:B------:R-:W-:Y:S05]  /*0ae0*/  @!P1 BRA `(.L_x_9) ;  /* 0x0000000000189947 */ /* 0x000fea0003800000 */
[----:B------:R-:W-:-:S11]  /*0af0*/  UISETP.NE.AND UP0, UPT, UR37, 0x4, UPT ;  /* 0x000000042500788c */ /* 0x000fd6000bf05270 */
[----:B------:R-:W-:Y:S01]  /*0b00*/  @!UP0 UMOV UR5, 0x1 ;  /* 0x0000000100058882 */ /* 0x000fe20000000000 */
[----:B------:R-:W-:Y:S01]  /*0b10*/  @!UP0 UMOV UR6, 0x1 ;  /* 0x0000000100068882 */ /* 0x000fe20000000000 */
[----:B------:R-:W-:Y:S01]  /*0b20*/  @UP0 UMOV UR5, URZ ;  /* 0x0000003f00050c82 */ /* 0x000fe20008000000 */
[----:B------:R-:W-:Y:S01]  /*0b30*/  @UP0 UMOV UR6, URZ ;  /* 0x0000003f00060c82 */ /* 0x000fe20008000000 */
[----:B------:R-:W-:Y:S05]  /*0b40*/  BRA `(.L_x_8) ;  /* 0x0000000000087947 */ /* 0x000fea0003800000 */
.L_x_9:
[----:B------:R-:W-:Y:S01]  /*0b50*/  UMOV UR5, 0x1 ;  /* 0x0000000100057882 */ /* 0x000fe20000000000 */
[----:B------:R-:W-:-:S05]  /*0b60*/  UMOV UR6, URZ ;  /* 0x0000003f00067c82 */ /* 0x000fca0008000000 */
.L_x_8:
[----:B------:R-:W-:Y:S05]  /*0b70*/  @!P0 BRA `(.L_x_10) ;  /* 0x00000000003c8947 */ /* 0x000fea0003800000 */
[----:B------:R-:W-:-:S06]  /*0b80*/  UISETP.NE.AND UP0, UPT, UR37, 0x2, UPT ;  /* 0x000000022500788c */ /* 0x000fcc000bf05270 */
[----:B------:R-:W-:-:S13]  /*0b90*/  PLOP3.LUT P0, PT, PT, PT, UP0, 0x80, 0x0 ;  /* 0x000000000000781c */ /* 0x000fda0003f0f008 */
[----:B------:R-:W-:Y:S05]  /*0ba0*/  @!P0 BRA `(.L_x_11) ;  /* 0x0000000000288947 */ /* 0x000fea0003800000 */
[----:B------:R-:W-:-:S06]  /*0bb0*/  UISETP.NE.AND UP0, UPT, UR37, 0x3, UPT ;  /* 0x000000032500788c */ /* 0x000fcc000bf05270 */
[----:B------:R-:W-:-:S13]  /*0bc0*/  PLOP3.LUT P0, PT, PT, PT, UP0, 0x80, 0x0 ;  /* 0x000000000000781c */ /* 0x000fda0003f0f008 */
[----:B------:R-:W-:Y:S05]  /*0bd0*/  @!P0 BRA `(.L_x_12) ;  /* 0x0000000000148947 */ /* 0x000fea0003800000 */
[----:B------:R-:W-:-:S06]  /*0be0*/  UISETP.NE.AND UP0, UPT, UR37, 0x4, UPT ;  /* 0x000000042500788c */ /* 0x000fcc000bf05270 */
[----:B------:R-:W-:-:S13]  /*0bf0*/  PLOP3.LUT P0, PT, PT, PT, UP0, 0x80, 0x0 ;  /* 0x000000000000781c */ /* 0x000fda0003f0f008 */
[----:B------:R-:W-:Y:S05]  /*0c00*/  @P0 BRA `(.L_x_13) ;  /* 0x00000000001c0947 */ /* 0x000fea0003800000 */
[----:B-1----:R-:W-:Y:S01]  /*0c10*/  ULEA UR42, UR42, 0x3, 0x1 ;  /* 0x000000032a2a7891 */ /* 0x002fe2000f8e083f */
[----:B------:R-:W-:Y:S11]  /*0c20*/  BRA `(.L_x_13) ;  /* 0x0000000000147947 */ /* 0x000ff60003800000 */
.L_x_12:
[----:B-1----:R-:W-:Y:S01]  /*0c30*/  ULEA UR42, UR42, 0x2, 0x1 ;  /* 0x000000022a2a7891 */ /* 0x002fe2000f8e083f */
[----:B------:R-:W-:Y:S11]  /*0c40*/  BRA `(.L_x_13) ;  /* 0x00000000000c7947 */ /* 0x000ff60003800000 */
.L_x_11:
[----:B-1----:R-:W-:Y:S01]  /*0c50*/  ULEA UR42, UR42, 0x1, 0x1 ;  /* 0x000000012a2a7891 */ /* 0x002fe2000f8e083f */
[----:B------:R-:W-:Y:S11]  /*0c60*/  BRA `(.L_x_13) ;  /* 0x0000000000047947 */ /* 0x000ff60003800000 */
.L_x_10:
[----:B-1----:R-:W-:-:S12]  /*0c70*/  USHF.L.U32 UR42, UR42, 0x1, URZ ;  /* 0x000000012a2a7899 */ /* 0x002fd8000800063f */
.L_x_13:
[----:B------:R-:W-:-:S04]  /*0c80*/  ULOP3.LUT UR7, UR4, 0x1, URZ, 0xfc, !UPT ;  /* 0x0000000104077892 */ /* 0x000fc8000f8efc3f */
[----:B------:R-:W-:-:S06]  /*0c90*/  UISETP.NE.AND UP0, UPT, UR7, 0x3, UPT ;  /* 0x000000030700788c */ /* 0x000fcc000bf05270 */
[----:B------:R-:W-:-:S13]  /*0ca0*/  PLOP3.LUT P0, PT, PT, PT, UP0, 0x80, 0x0 ;  /* 0x000000000000781c */ /* 0x000fda0003f0f008 */
[----:B------:R-:W-:Y:S05]  /*0cb0*/  @!P0 BRA `(.L_x_14) ;  /* 0x0000000000048947 */ /* 0x000fea0003800000 */
[----:B-1----:R-:W-:Y:S01]  /*0cc0*/  BPT.TRAP 0x1 ;  /* 0x000000040000795c */ /* 0x002fe20000300000 */
.L_x_14:
[----:B------:R-:W2:Y:S01]  /*0cd0*/  S2UR UR7, SR_CgaCtaId ;  /* 0x00000000000779c3 */ /* 0x000ea20000008800 */
[----:B------:R-:W-:Y:S01]  /*0ce0*/  UMOV UR36, 0x400 ;  /* 0x0000040000247882 */ /* 0x000fe20000000000 */
[----:B------:R-:W-:-:S05]  /*0cf0*/  IMAD.U32 R2, RZ, RZ, UR5 ;  /* 0x00000005ff027e24 */ /* 0x000fca000f8e00ff */
[----:B------:R-:W-:Y:S01]  /*0d00*/  SHF.L.U32 R2, R2, 0x1f, RZ ;  /* 0x0000001f02027819 */ /* 0x000fe200000006ff */
[----:B--2---:R-:W-:-:S04]  /*0d10*/  ULEA UR36, UR7, UR36, 0x18 ;  /* 0x0000002407247291 */ /* 0x004fc8000f8ec03f */
[----:B------:R-:W-:-:S09]  /*0d20*/  ULEA UR7, UR6, UR36, 0x3 ;  /* 0x0000002406077291 */ /* 0x000fd2000f8e183f */
[----:B------:R-:W2:Y:S02]  /*0d30*/  SYNCS.PHASECHK.TRANS64.TRYWAIT P1, [UR7+0xa850], R2 ;  /* 0x00a85002ff0075a7 */ /* 0x000ea40008020147 */
[----:B--2---:R-:W-:Y:S05]  /*0d40*/  @!P1 BRA `(.L_x_15) ;  /* 0x0000006800149947 */ /* 0x004fea0003800000 */
.L_x_91:
[----:B------:R-:W-:Y:S05]  /*0d50*/  @!P0 BRA `(.L_x_16) ;  /* 0x0000000000048947 */ /* 0x000fea0003800000 */
[----:B-1----:R-:W-:Y:S01]  /*0d60*/  BPT.TRAP 0x1 ;  /* 0x000000040000795c */ /* 0x002fe20000300000 */
.L_x_16:
[----:B--2---:R-:W-:Y:S01]  /*0d70*/  SHF.L.U32 R2, RZ, 0x1f, RZ ;  /* 0x0000001fff027819 */ /* 0x004fe200000006ff */
[----:B------:R-:W-:Y:S01]  /*0d80*/  UIADD3 UR21, UR36, 0xa890, URZ ;  /* 0x0000a89024157890 */ /* 0x000fe2000fffe03f */
[----:B------:R-:W-:Y:S02]  /*0d90*/  ISETP.NE.AND P2, PT, RZ, UR10, PT ;  /* 0x0000000aff007c0c */ /* 0x000fe4000bf45270 */
[----:B------:R-:W2:Y:S02]  /*0da0*/  SYNCS.PHASECHK.TRANS64.TRYWAIT P1, [UR36+0xa800], R2 ;  /* 0x00a80002ff0075a7 */ /* 0x000ea40008020164 */
[----:B--2---:R-:W-:Y:S09]  /*0db0*/  @!P1 BRA `(.L_x_17) ;  /* 0x0000006800109947 */ /* 0x004ff20003800000 */
.L_x_92:
[----:B------:R-:W-:Y:S01]  /*0dc0*/  ULEA UR10, UR10, UR21, 0x3 ;  /* 0x000000150a0a7291 */ /* 0x000fe2000f8e183f */
[----:B--2---:R-:W-:Y:S01]  /*0dd0*/  SEL R3, RZ, 0x1, P2 ;  /* 0x00000001ff037807 */ /* 0x004fe20001000000 */
[----:B------:R-:W-:-:S03]  /*0de0*/  UIADD3 UR20, UR37, -0x1, URZ ;  /* 0xffffffff25147890 */ /* 0x000fc6000fffe03f */
[----:B------:R-:W-:Y:S01]  /*0df0*/  SHF.L.U32 R3, R3, 0x1f, RZ ;  /* 0x0000001f03037819 */ /* 0x000fe200000006ff */
[----:B------:R-:W-:-:S03]  /*0e00*/  USHF.L.U32 UR20, UR20, 0x3, URZ ;  /* 0x0000000314147899 */ /* 0x000fc6000800063f */
[----:B------:R-:W2:Y:S02]  /*0e10*/  SYNCS.PHASECHK.TRANS64.TRYWAIT P1, [UR10], R3 ;  /* 0x00000003ff0075a7 */ /* 0x000ea4000802014a */
[----:B--2---:R-:W-:Y:S07]  /*0e20*/  @!P1 BRA `(.L_x_18) ;  /* 0x00000068000c9947 */ /* 0x004fee0003800000 */
.L_x_93:
[----:B------:R-:W-:Y:S01]  /*0e30*/  USHF.R.U32.HI UR5, URZ, 0x4, UR36 ;  /* 0x000000043f057899 */ /* 0x000fe20008011624 */
[----:B------:R-:W-:Y:S01]  /*0e40*/  WARPGROUP.ARRIVE ;  /* 0x00000000000079c5 */ /* 0x000fe20000000000 */
[----:B------:R-:W-:Y:S01]  /*0e50*/  UIADD3 UR7, UR36, 0x3000, URZ ;  /* 0x0000300024077890 */ /* 0x000fe2000fffe03f */
[----:B------:R-:W-:Y:S01]  /*0e60*/  IMAD.MOV.U32 R71, RZ, RZ, RZ ;  /* 0x000000ffff477224 */ /* 0x000fe200078e00ff */
[----:B------:R-:W-:Y:S02]  /*0e70*/  ULOP3.LUT UR5, UR5, 0x3fff, URZ, 0xc0, !UPT ;  /* 0x00003fff05057892 */ /* 0x000fe4000f8ec03f */
[----:B------:R-:W-:Y:S02]  /*0e80*/  USHF.R.U32.HI UR7, URZ, 0x4, UR7 ;  /* 0x000000043f077899 */ /* 0x000fe40008011607 */
[----:B------:R-:W-:Y:S02]  /*0e90*/  ULOP3.LUT UR5, UR5, 0x10000, URZ, 0xfc, !UPT ;  /* 0x0001000005057892 */ /* 0x000fe4000f8efc3f */
[----:B------:R-:W-:-:S02]  /*0ea0*/  ULOP3.LUT UR7, UR7, 0x3fff, URZ, 0xc0, !UPT ;  /* 0x00003fff07077892 */ /* 0x000fc4000f8ec03f */
[----:B------:R-:W-:Y:S02]  /*0eb0*/  UIMAD UR5, UR6, 0x180, UR5 ;  /* 0x00000180060578a4 */ /* 0x000fe4000f8e0205 */
[----:B------:R-:W-:Y:S01]  /*0ec0*/  ULOP3.LUT UR6, UR7, 0x10000, URZ, 0xfc, !UPT ;  /* 0x0001000007067892 */ /* 0x000fe2000f8efc3f */
[----:B------:R-:W-:Y:S01]  /*0ed0*/  UMOV UR9, 0xc0000010 ;  /* 0xc000001000097882 */ /* 0x000fe20000000000 */
[----:B------:R-:W-:Y:S01]  /*0ee0*/  UMOV UR11, 0xc0000010 ;  /* 0xc0000010000b7882 */ /* 0x000fe20000000000 */
[----:B------:R-:W-:Y:S02]  /*0ef0*/  UIADD3 UR12, UR5, 0x80, URZ ;  /* 0x00000080050c7890 */ /* 0x000fe4000fffe03f */
[----:B------:R-:W-:Y:S02]  /*0f00*/  UMOV UR8, UR5 ;  /* 0x0000000500087c82 */ /* 0x000fe40008000000 */
[----:B------:R-:W-:Y:S01]  /*0f10*/  UMOV UR10, UR6 ;  /* 0x00000006000a7c82 */ /* 0x000fe20008000000 */
[----:B------:R-:W-:Y:S01]  /*0f20*/  UIADD3 UR14, UR6, 0x80, URZ ;  /* 0x00000080060e7890 */ /* 0x000fe2000fffe03f */
[----:B------:R-:W-:Y:S01]  /*0f30*/  QGMMA.64x64x32.F32.E4M3.E4M3 R24, gdesc[UR8], RZ, !UPT, gsb0 ;  /* 0x00e00000081879f3 */ /* 0x000fe2000c0008ff */
[----:B------:R-:W-:Y:S01]  /*0f40*/  UMOV UR13, 0xc0000010 ;  /* 0xc0000010000d7882 */ /* 0x000fe20000000000 */
[----:B------:R-:W-:Y:S01]  /*0f50*/  UMOV UR15, 0xc0000010 ;  /* 0xc0000010000f7882 */ /* 0x000fe20000000000 */
[----:B------:R-:W-:-:S02]  /*0f60*/  UIADD3 UR16, UR5, 0x100, URZ ;  /* 0x0000010005107890 */ /* 0x000fc4000fffe03f */
[----:B------:R-:W-:Y:S01]  /*0f70*/  UIADD3 UR18, UR6, 0x100, URZ ;  /* 0x0000010006127890 */ /* 0x000fe2000fffe03f */
[----:B------:R-:W-:Y:S01]  /*0f80*/  UMOV UR17, 0xc0000010 ;  /* 0xc000001000117882 */ /* 0x000fe20000000000 */
[----:B------:R-:W-:Y:S01]  /*0f90*/  UMOV UR19, 0xc0000010 ;  /* 0xc000001000137882 */ /* 0x000fe20000000000 */
[----:B------:R-:W-:Y:S01]  /*0fa0*/  ULDC UR5, c[0x0][0x604] ;  /* 0x0001810000057ab9 */ /* 0x000fe20000000800 */
[----:B------:R-:W-:Y:S02]  /*0fb0*/  WARPGROUP.DEPBAR.LE gsb0, 0x0 ;  /* 0x00008000000079c5 */ /* 0x000fe40000010000 */
[----:B------:R-:W-:-:S06]  /*0fc0*/  WARPGROUP.ARRIVE ;  /* 0x00000000000079c5 */ /* 0x000fcc0000000000 */
[----:B------:R-:W-:Y:S03]  /*0fd0*/  QGMMA.64x64x32.F32.E4M3.E4M3 R24, gdesc[UR12], R24, gsb0 ;  /* 0x00e000000c1879f3 */ /* 0x000fe60008000818 */
[----:B------:R-:W-:Y:S02]  /*0fe0*/  WARPGROUP.DEPBAR.LE gsb0, 0x0 ;  /* 0x00008000000079c5 */ /* 0x000fe40000010000 */
[----:B------:R-:W-:-:S06]  /*0ff0*/  WARPGROUP.ARRIVE ;  /* 0x00000000000079c5 */ /* 0x000fcc0000000000 */
[----:B------:R-:W-:Y:S03]  /*1000*/  QGMMA.64x64x32.F32.E4M3.E4M3 R24, gdesc[UR16], R24, gsb0 ;  /* 0x00e00000101879f3 */ /* 0x000fe60008000818 */
[----:B------:R-:W-:Y:S02]  /*1010*/  WARPGROUP.DEPBAR.LE gsb0, 0x0 ;  /* 0x00008000000079c5 */ /* 0x000fe40000010000 */
[----:B--2---:R-:W-:-:S04]  /*1020*/  FMNMX R3, R24, R25, !PT ;  /* 0x0000001918037209 */ /* 0x004fc80007800000 */
[----:B------:R-:W-:-:S04]  /*1030*/  FMNMX R4, R28, R3, !PT ;  /* 0x000000031c047209 */ /* 0x000fc80007800000 */
        /* <DEDUP_REMOVED lines=12> */
[----:B------:R-:W-:-:S05]  /*1100*/  FMNMX R6, R53, R4, !PT ;  /* 0x0000000435067209 */ /* 0x000fca0007800000 */
[----:B------:R-:W2:Y:S02]  /*1110*/  SHFL.BFLY PT, R3, R6, 0x1, 0x1f ;  /* 0x0c201f0006037f89 */ /* 0x000ea400000e0000 */
[----:B--2---:R-:W-:Y:S02]  /*1120*/  FMNMX R7, R6, R3, !PT ;  /* 0x0000000306077209 */ /* 0x004fe40007800000 */
[----:B------:R-:W-:-:S03]  /*1130*/  FMNMX R3, R26, R27, !PT ;  /* 0x0000001b1a037209 */ /* 0x000fc60007800000 */
[----:B------:R-:W2:Y:S01]  /*1140*/  SHFL.BFLY PT, R8, R7, 0x2, 0x1f ;  /* 0x0c401f0007087f89 */ /* 0x000ea200000e0000 */
[----:B------:R-:W-:-:S04]  /*1150*/  FMNMX R4, R30, R3, !PT ;  /* 0x000000031e047209 */ /* 0x000fc80007800000 */
[----:B------:R-:W-:-:S04]  /*1160*/  FMNMX R3, R31, R4, !PT ;  /* 0x000000041f037209 */ /* 0x000fc80007800000 */
[----:B------:R-:W-:-:S04]  /*1170*/  FMNMX R4, R34, R3, !PT ;  /* 0x0000000322047209 */ /* 0x000fc80007800000 */
[----:B------:R-:W-:-:S04]  /*1180*/  FMNMX R5, R35, R4, !PT ;  /* 0x0000000423057209 */ /* 0x000fc80007800000 */
[----:B------:R-:W-:-:S04]  /*1190*/  FMNMX R4, R38, R5, !PT ;  /* 0x0000000526047209 */ /* 0x000fc80007800000 */
[----:B------:R-:W-:Y:S02]  /*11a0*/  FMNMX R5, R39, R4, !PT ;  /* 0x0000000427057209 */ /* 0x000fe40007800000 */
[----:B--2---:R-:W-:Y:S02]  /*11b0*/  FMNMX R3, R7, R8, !PT ;  /* 0x0000000807037209 */ /* 0x004fe40007800000 */
[----:B------:R-:W-:Y:S02]  /*11c0*/  FMNMX R4, R42, R5, !PT ;  /* 0x000000052a047209 */ /* 0x000fe40007800000 */
[----:B------:R-:W-:Y:S02]  /*11d0*/  FSETP.NEU.AND P1, PT, R3, -INF , PT ;  /* 0xff8000000300780b */ /* 0x000fe40003f2d000 */
[----:B------:R-:W-:Y:S02]  /*11e0*/  FMNMX R5, R43, R4, !PT ;  /* 0x000000042b057209 */ /* 0x000fe40007800000 */
[----:B------:R-:W-:-:S02]  /*11f0*/  FSEL R6, R3, RZ, P1 ;  /* 0x000000ff03067208 */ /* 0x000fc40000800000 */
[----:B------:R-:W-:Y:S02]  /*1200*/  FMNMX R4, R46, R5, !PT ;  /* 0x000000052e047209 */ /* 0x000fe40007800000 */
[----:B------:R-:W-:Y:S01]  /*1210*/  LOP3.LUT R7, R0, 0x3, RZ, 0xc0, !PT ;  /* 0x0000000300077812 */ /* 0x000fe200078ec0ff */
[----:B------:R-:W-:Y:S01]  /*1220*/  FMUL R6, R6, UR5 ;  /* 0x0000000506067c20 */ /* 0x000fe20008400000 */
[----:B------:R-:W-:Y:S01]  /*1230*/  FMNMX R5, R47, R4, !PT ;  /* 0x000000042f057209 */ /* 0x000fe20007800000 */
[----:B------:R-:W-:Y:S02]  /*1240*/  IMAD.SHL.U32 R0, R0, 0x4, RZ ;  /* 0x0000000400007824 */ /* 0x000fe400078e00ff */
[--C-:B------:R-:W-:Y:S01]  /*1250*/  FFMA R24, R24, UR5, -R6.reuse ;  /* 0x0000000518187c23 */ /* 0x100fe20008000806 */
[----:B------:R-:W-:Y:S01]  /*1260*/  FMNMX R4, R50, R5, !PT ;  /* 0x0000000532047209 */ /* 0x000fe20007800000 */
[--C-:B------:R-:W-:Y:S01]  /*1270*/  FFMA R25, R25, UR5, -R6.reuse ;  /* 0x0000000519197c23 */ /* 0x100fe20008000806 */
[--C-:B------:R-:W-:Y:S01]  /*1280*/  FFMA R28, R28, UR5, -R6.reuse ;  /* 0x000000051c1c7c23 */ /* 0x100fe20008000806 */
[--C-:B------:R-:W-:Y:S01]  /*1290*/  FFMA R36, R36, UR5, -R6.reuse ;  /* 0x0000000524247c23 */ /* 0x100fe20008000806 */
[----:B------:R-:W-:Y:S01]  /*12a0*/  FSETP.GEU.AND P2, PT, R24, -126, PT ;  /* 0xc2fc00001800780b */ /* 0x000fe20003f4e000 */
[--C-:B------:R-:W-:Y:S01]  /*12b0*/  FFMA R32, R32, UR5, -R6.reuse ;  /* 0x0000000520207c23 */ /* 0x100fe20008000806 */
[----:B------:R-:W-:Y:S01]  /*12c0*/  FMNMX R5, R51, R4, !PT ;  /* 0x0000000433057209 */ /* 0x000fe20007800000 */
        /* <DEDUP_REMOVED lines=10> */
[----:B------:R-:W-:Y:S01]  /*1370*/  @!P2 FMUL R24, R24, 0.5 ;  /* 0x3f0000001818a820 */ /* 0x000fe20000400000 */
[----:B------:R-:W-:Y:S01]  /*1380*/  FSETP.GEU.AND P5, PT, R29, -126, PT ;  /* 0xc2fc00001d00780b */ /* 0x000fe20003fae000 */
[----:B------:R-:W2:Y:S01]  /*1390*/  SHFL.BFLY PT, R5, R4, 0x1, 0x1f ;  /* 0x0c201f0004057f89 */ /* 0x000ea200000e0000 */
[----:B------:R-:W-:Y:S01]  /*13a0*/  FSETP.GEU.AND P4, PT, R33, -126, PT ;  /* 0xc2fc00002100780b */ /* 0x000fe20003f8e000 */
[----:B------:R-:W-:Y:S01]  /*13b0*/  @!P3 FMUL R25, R25, 0.5 ;  /* 0x3f0000001919b820 */ /* 0x000fe20000400000 */
[--C-:B------:R-:W-:Y:S01]  /*13c0*/  FFMA R48, R48, UR5, -R6.reuse ;  /* 0x0000000530307c23 */ /* 0x100fe20008000806 */
[----:B------:R-:W3:Y:S01]  /*13d0*/  MUFU.EX2 R24, R24 ;  /* 0x0000001800187308 */ /* 0x000ee20000000800 */
[--C-:B------:R-:W-:Y:S01]  /*13e0*/  FFMA R41, R41, UR5, -R6.reuse ;  /* 0x0000000529297c23 */ /* 0x100fe20008000806 */
[----:B------:R-:W-:Y:S01]  /*13f0*/  @!P6 FMUL R28, R28, 0.5 ;  /* 0x3f0000001c1ce820 */ /* 0x000fe20000400000 */
[--C-:B------:R-:W-:Y:S01]  /*1400*/  FFMA R49, R49, UR5, -R6.reuse ;  /* 0x0000000531317c23 */ /* 0x100fe20008000806 */
[--C-:B------:R-:W-:Y:S01]  /*1410*/  FFMA R45, R45, UR5, -R6.reuse ;  /* 0x000000052d2d7c23 */ /* 0x100fe20008000806 */
[--C-:B------:R-:W-:Y:S01]  /*1420*/  FFMA R52, R52, UR5, -R6.reuse ;  /* 0x0000000534347c23 */ /* 0x100fe20008000806 */
[----:B------:R-:W-:Y:S01]  /*1430*/  @!P1 FMUL R32, R32, 0.5 ;  /* 0x3f00000020209820 */ /* 0x000fe20000400000 */
[----:B------:R-:W-:Y:S01]  /*1440*/  FFMA R6, R53, UR5, -R6 ;  /* 0x0000000535067c23 */ /* 0x000fe20008000806 */
[----:B------:R-:W4:Y:S01]  /*1450*/  MUFU.EX2 R8, R25 ;  /* 0x0000001900087308 */ /* 0x000f220000000800 */
[----:B------:R-:W-:Y:S01]  /*1460*/  @!P5 FMUL R29, R29, 0.5 ;  /* 0x3f0000001d1dd820 */ /* 0x000fe20000400000 */
[----:B------:R-:W-:Y:S01]  /*1470*/  @!P4 FMUL R33, R33, 0.5 ;  /* 0x3f0000002121c820 */ /* 0x000fe20000400000 */
[----:B------:R-:W-:Y:S01]  /*1480*/  VIADD R7, R7, 0xffffffff ;  /* 0xffffffff07077836 */ /* 0x000fe20000000000 */
[----:B------:R-:W-:-:S04]  /*1490*/  LOP3.LUT R0, R0, 0xc, RZ, 0xc0, !PT ;  /* 0x0000000c00007812 */ /* 0x000fc800078ec0ff */
[----:B------:R-:W5:Y:S01]  /*14a0*/  MUFU.EX2 R28, R28 ;  /* 0x0000001c001c7308 */ /* 0x000f620000000800 */
[----:B---3--:R-:W-:Y:S01]  /*14b0*/  @!P2 FMUL R24, R24, R24 ;  /* 0x000000181818a220 */ /* 0x008fe20000400000 */
[----:B------:R-:W-:Y:S02]  /*14c0*/  FSETP.GEU.AND P2, PT, R36, -126, PT ;  /* 0xc2fc00002400780b */ /* 0x000fe40003f4e000 */
[----:B--2---:R-:W-:Y:S02]  /*14d0*/  FMNMX R4, R4, R5, !PT ;  /* 0x0000000504047209 */ /* 0x004fe40007800000 */
[----:B------:R-:W-:Y:S02]  /*14e0*/  F2FP.SATFINITE.E4M3.F32.PACK_AB_MERGE_C R23, R71, R24, RZ ;  /* 0x000000184717723e */ /* 0x000fe400048070ff */
[----:B------:R-:W2:Y:S01]  /*14f0*/  MUFU.EX2 R32, R32 ;  /* 0x0000002000207308 */ /* 0x000ea20000000800 */
[----:B----4-:R-:W-:Y:S01]  /*1500*/  @!P3 FMUL R8, R8, R8 ;  /* 0x000000080808b220 */ /* 0x010fe20000400000 */
[----:B------:R-:W-:Y:S01]  /*1510*/  FSETP.GEU.AND P3, PT, R37, -126, PT ;  /* 0xc2fc00002500780b */ /* 0x000fe20003f6e000 */
[----:B------:R-:W3:Y:S01]  /*1520*/  SHFL.BFLY PT, R5, R4, 0x2, 0x1f ;  /* 0x0c401f0004057f89 */ /* 0x000ee200000e0000 */
[----:B------:R-:W-:-:S02]  /*1530*/  LOP3.LUT R23, R23, 0xff, RZ, 0xc0, !PT ;  /* 0x000000ff17177812 */ /* 0x000fc400078ec0ff */
[----:B------:R-:W-:Y:S01]  /*1540*/  F2FP.SATFINITE.E4M3.F32.PACK_AB_MERGE_C R25, R71, R8, RZ ;  /* 0x000000084719723e */ /* 0x000fe200048070ff */
[----:B------:R-:W-:Y:S01]  /*1550*/  @!P2 FMUL R36, R36, 0.5 ;  /* 0x3f0000002424a820 */ /* 0x000fe20000400000 */
[----:B------:R-:W4:Y:S01]  /*1560*/  MUFU.EX2 R10, R29 ;  /* 0x0000001d000a7308 */ /* 0x000f220000000800 */
[----:B-----5:R-:W-:Y:S01]  /*1570*/  @!P6 FMUL R28, R28, R28 ;  /* 0x0000001c1c1ce220 */ /* 0x020fe20000400000 */
[----:B------:R-:W-:-:S05]  /*1580*/  FSETP.GEU.AND P6, PT, R40, -126, PT ;  /* 0xc2fc00002800780b */ /* 0x000fca0003fce000 */
[----:B------:R-:W-:Y:S01]  /*1590*/  @!P3 FMUL R37, R37, 0.5 ;  /* 0x3f0000002525b820 */ /* 0x000fe20000400000 */
[----:B------:R-:W5:Y:S01]  /*15a0*/  MUFU.EX2 R36, R36 ;  /* 0x0000002400247308 */ /* 0x000f620000000800 */
[----:B--2---:R-:W-:Y:S01]  /*15b0*/  @!P1 FMUL R32, R32, R32 ;  /* 0x0000002020209220 */ /* 0x004fe20000400000 */
[----:B------:R-:W-:-:S05]  /*15c0*/  FSETP.GEU.AND P1, PT, R44, -126, PT ;  /* 0xc2fc00002c00780b */ /* 0x000fca0003f2e000 */
[----:B------:R-:W-:Y:S01]  /*15d0*/  @!P6 FMUL R40, R40, 0.5 ;  /* 0x3f0000002828e820 */ /* 0x000fe20000400000 */
[----:B------:R-:W2:Y:S01]  /*15e0*/  MUFU.EX2 R14, R37 ;  /* 0x00000025000e7308 */ /* 0x000ea20000000800 */
[----:B----4-:R-:W-:Y:S01]  /*15f0*/  @!P5 FMUL R10, R10, R10 ;  /* 0x0000000a0a0ad220 */ /* 0x010fe20000400000 */
[----:B------:R-:W-:Y:S02]  /*1600*/  FSETP.GEU.AND P5, PT, R41, -126, PT ;  /* 0xc2fc00002900780b */ /* 0x000fe40003fae000 */
[----:B---3--:R-:W-:Y:S02]  /*1610*/  FMNMX R4, R4, R5, !PT ;  /* 0x0000000504047209 */ /* 0x008fe40007800000 */
[----:B------:R-:W-:Y:S01]  /*1620*/  F2FP.SATFINITE.E4M3.F32.PACK_AB_MERGE_C R29, R71, R10, RZ ;  /* 0x0000000a471d723e */ /* 0x000fe200048070ff */
[----:B------:R-:W-:Y:S01]  /*1630*/  @!P1 FMUL R44, R44, 0.5 ;  /* 0x3f0000002c2c9820 */ /* 0x000fe20000400000 */
[----:B------:R-:W3:Y:S01]  /*1640*/  MUFU.EX2 R12, R33 ;  /* 0x00000021000c7308 */ /* 0x000ee20000000800 */
[----:B-----5:R-:W-:Y:S01]  /*1650*/  @!P2 FMUL R36, R36, R36 ;  /* 0x000000242424a220 */ /* 0x020fe20000400000 */
[----:B------:R-:W-:-:S02]  /*1660*/  FSETP.NEU.AND P2, PT, R4, -INF , PT ;  /* 0xff8000000400780b */ /* 0x000fc40003f4d000 */
[----:B------:R-:W-:Y:S02]  /*1670*/  LOP3.LUT R29, R29, 0xffff, RZ, 0xc0, !PT ;  /* 0x0000ffff1d1d7812 */ /* 0x000fe400078ec0ff */
[----:B------:R-:W-:Y:S01]  /*1680*/  FSEL R5, R4, RZ, P2 ;  /* 0x000000ff04057208 */ /* 0x000fe20001000000 */
[----:B------:R-:W-:Y:S01]  /*1690*/  @!P5 FMUL R41, R41, 0.5 ;  /* 0x3f0000002929d820 */ /* 0x000fe20000400000 */
[----:B------:R-:W-:Y:S01]  /*16a0*/  FSETP.GEU.AND P2, PT, R49, -126, PT ;  /* 0xc2fc00003100780b */ /* 0x000fe20003f4e000 */
[----:B--2---:R-:W-:Y:S01]  /*16b0*/  @!P3 FMUL R14, R14, R14 ;  /* 0x0000000e0e0eb220 */ /* 0x004fe20000400000 */
[----:B------:R-:W-:Y:S01]  /*16c0*/  FSETP.GEU.AND P3, PT, R48, -126, PT ;  /* 0xc2fc00003000780b */ /* 0x000fe20003f6e000 */
[----:B------:R-:W2:Y:S01]  /*16d0*/  MUFU.EX2 R40, R40 ;  /* 0x0000002800287308 */ /* 0x000ea20000000800 */
[----:B------:R-:W-:Y:S02]  /*16e0*/  FMUL R5, R5, UR5 ;  /* 0x0000000505057c20 */ /* 0x000fe40008400000 */
[----:B------:R-:W-:-:S02]  /*16f0*/  F2FP.SATFINITE.E4M3.F32.PACK_AB_MERGE_C R37, R71, R14, RZ ;  /* 0x0000000e4725723e */ /* 0x000fc400048070ff */
[--C-:B------:R-:W-:Y:S01]  /*1700*/  FFMA R26, R26, UR5, -R5.reuse ;  /* 0x000000051a1a7c23 */ /* 0x100fe20008000805 */
[----:B---3--:R-:W-:Y:S01]  /*1710*/  @!P4 FMUL R12, R12, R12 ;  /* 0x0000000c0c0cc220 */ /* 0x008fe20000400000 */
[----:B------:R-:W-:Y:S01]  /*1720*/  FSETP.GEU.AND P4, PT, R45, -126, PT ;  /* 0xc2fc00002d00780b */ /* 0x000fe20003f8e000 */
[----:B------:R-:W3:Y:S01]  /*1730*/  MUFU.EX2 R44, R44 ;  /* 0x0000002c002c7308 */ /* 0x000ee20000000800 */
[--C-:B------:R-:W-:Y:S01]  /*1740*/  FFMA R30, R30, UR5, -R5.reuse ;  /* 0x000000051e1e7c23 */ /* 0x100fe20008000805 */
[----:B------:R-:W-:Y:S01]  /*1750*/  @!P2 FMUL R49, R49, 0.5 ;  /* 0x3f0000003131a820 */ /* 0x000fe20000400000 */
[--C-:B------:R-:W-:Y:S01]  /*1760*/  FFMA R31, R31, UR5, -R5.reuse ;  /* 0x000000051f1f7c23 */ /* 0x100fe20008000805 */
[----:B------:R-:W-:Y:S01]  /*1770*/  @!P3 FMUL R48, R48, 0.5 ;  /* 0x3f0000003030b820 */ /* 0x000fe20000400000 */
[--C-:B------:R-:W-:Y:S01]  /*1780*/  FFMA R27, R27, UR5, -R5.reuse ;  /* 0x000000051b1b7c23 */ /* 0x100fe20008000805 */
[--C-:B------:R-:W-:Y:S01]  /*1790*/  FFMA R34, R34, UR5, -R5.reuse ;  /* 0x0000000522227c23 */ /* 0x100fe20008000805 */
[--C-:B------:R-:W-:Y:S01]  /*17a0*/  FFMA R38, R38, UR5, -R5.reuse ;  /* 0x0000000526267c23 */ /* 0x100fe20008000805 */
[----:B------:R-:W4:Y:S01]  /*17b0*/  MUFU.EX2 R41, R41 ;  /* 0x0000002900297308 */ /* 0x000f220000000800 */
[----:B--2---:R-:W-:Y:S01]  /*17c0*/  @!P6 FMUL R40, R40, R40 ;  /* 0x000000282828e220 */ /* 0x004fe20000400000 */
[----:B------:R-:W-:Y:S01]  /*17d0*/  FSETP.GEU.AND P6, PT, R52, -126, PT ;  /* 0xc2fc00003400780b */ /* 0x000fe20003fce000 */
[--C-:B------:R-:W-:Y:S01]  /*17e0*/  FFMA R42, R42, UR5, -R5.reuse ;  /* 0x000000052a2a7c23 */ /* 0x100fe20008000805 */
[----:B------:R-:W-:Y:S01]  /*17f0*/  @!P4 FMUL R45, R45, 0.5 ;  /* 0x3f0000002d2dc820 */ /* 0x000fe20000400000 */
[--C-:B------:R-:W-:Y:S01]  /*1800*/  FFMA R43, R43, UR5, -R5.reuse ;  /* 0x000000052b2b7c23 */ /* 0x100fe20008000805 */
[--C-:B------:R-:W-:Y:S01]  /*1810*/  FFMA R35, R35, UR5, -R5.reuse ;  /* 0x0000000523237c23 */ /* 0x100fe20008000805 */
[--C-:B------:R-:W-:Y:S01]  /*1820*/  FFMA R39, R39, UR5, -R5.reuse ;  /* 0x0000000527277c23 */ /* 0x100fe20008000805 */
[----:B------:R-:W2:Y:S01]  /*1830*/  MUFU.EX2 R48, R48 ;  /* 0x0000003000307308 */ /* 0x000ea20000000800 */
[----:B---3--:R-:W-:Y:S01]  /*1840*/  @!P1 FMUL R44, R44, R44 ;  /* 0x0000002c2c2c9220 */ /* 0x008fe20000400000 */
[----:B------:R-:W-:Y:S01]  /*1850*/  FSETP.GEU.AND P1, PT, R26, -126, PT ;  /* 0xc2fc00001a00780b */ /* 0x000fe20003f2e000 */
[--C-:B------:R-:W-:Y:S01]  /*1860*/  FFMA R46, R46, UR5, -R5.reuse ;  /* 0x000000052e2e7c23 */ /* 0x100fe20008000805 */
[--C-:B------:R-:W-:Y:S01]  /*1870*/  FFMA R47, R47, UR5, -R5.reuse ;  /* 0x000000052f2f7c23 */ /* 0x100fe20008000805 */
[--C-:B------:R-:W-:Y:S01]  /*1880*/  FFMA R50, R50, UR5, -R5.reuse ;  /* 0x0000000532327c23 */ /* 0x100fe20008000805 */
[--C-:B------:R-:W-:Y:S01]  /*1890*/  FFMA R51, R51, UR5, -R5.reuse ;  /* 0x0000000533337c23 */ /* 0x100fe20008000805 */
[----:B------:R-:W-:Y:S01]  /*18a0*/  @!P6 FMUL R52, R52, 0.5 ;  /* 0x3f0000003434e820 */ /* 0x000fe20000400000 */
[----:B------:R-:W3:Y:S01]  /*18b0*/  MUFU.EX2 R49, R49 ;  /* 0x0000003100317308 */ /* 0x000ee20000000800 */
[----:B----4-:R-:W-:Y:S01]  /*18c0*/  @!P5 FMUL R41, R41, R41 ;  /* 0x000000292929d220 */ /* 0x010fe20000400000 */
[----:B------:R-:W-:Y:S01]  /*18d0*/  FSETP.GEU.AND P5, PT, R6, -126, PT ;  /* 0xc2fc00000600780b */ /* 0x000fe20003fae000 */
[--C-:B------:R-:W-:Y:S01]  /*18e0*/  FFMA R54, R54, UR5, -R5.reuse ;  /* 0x0000000536367c23 */ /* 0x100fe20008000805 */
[----:B------:R-:W-:Y:S01]  /*18f0*/  FFMA R5, R55, UR5, -R5 ;  /* 0x0000000537057c23 */ /* 0x000fe20008000805 */
[----:B------:R-:W-:Y:S01]  /*1900*/  ULOP3.LUT UR5, UR20, 0x8, URZ, 0xc, !UPT ;  /* 0x0000000814057892 */ /* 0x000fe2000f8e0c3f */
[----:B------:R-:W-:Y:S01]  /*1910*/  F2FP.SATFINITE.E4M3.F32.PACK_AB_MERGE_C R33, R71, R12, RZ ;  /* 0x0000000c4721723e */ /* 0x000fe200048070ff */
[----:B------:R-:W-:Y:S01]  /*1920*/  @!P1 FMUL R26, R26, 0.5 ;  /* 0x3f0000001a1a9820 */ /* 0x000fe20000400000 */
[----:B------:R-:W4:Y:S01]  /*1930*/  MUFU.EX2 R45, R45 ;  /* 0x0000002d002d7308 */ /* 0x000f220000000800 */
[----:B--2---:R-:W-:Y:S01]  /*1940*/  @!P3 FMUL R48, R48, R48 ;  /* 0x000000303030b220 */ /* 0x004fe20000400000 */
[----:B------:R-:W-:Y:S01]  /*1950*/  FSETP.GEU.AND P3, PT, R30, -126, PT ;  /* 0xc2fc00001e00780b */ /* 0x000fe20003f6e000 */
[----:B------:R-:W-:Y:S01]  /*1960*/  IMAD.U32 R9, RZ, RZ, UR5 ;  /* 0x00000005ff097e24 */ /* 0x000fe2000f8e00ff */
[----:B------:R-:W-:-:S02]  /*1970*/  LOP3.LUT R37, R37, 0xffff, RZ, 0xc0, !PT ;  /* 0x0000ffff25257812 */ /* 0x000fc400078ec0ff */
[----:B------:R-:W-:Y:S01]  /*1980*/  LOP3.LUT R33, R33, 0xffff, RZ, 0xc0, !PT ;  /* 0x0000ffff21217812 */ /* 0x000fe200078ec0ff */
[----:B------:R-:W-:Y:S01]  /*1990*/  @!P5 FMUL R6, R6, 0.5 ;  /* 0x3f0000000606d820 */ /* 0x000fe20000400000 */
[----:B------:R-:W2:Y:S01]  /*19a0*/  MUFU.EX2 R52, R52 ;  /* 0x0000003400347308 */ /* 0x000ea20000000800 */
[----:B---3--:R-:W-:Y:S01]  /*19b0*/  @!P2 FMUL R49, R49, R49 ;  /* 0x000000313131a220 */ /* 0x008fe20000400000 */
[----:B------:R-:W-:Y:S01]  /*19c0*/  FSETP.GEU.AND P2, PT, R31, -126, PT ;  /* 0xc2fc00001f00780b */ /* 0x000fe20003f4e000 */
[----:B------:R3:W-:Y:S04]  /*19d0*/  SYNCS.ARRIVE.TRANS64.A1T0 RZ, [R9+UR21], RZ ;  /* 0x000000ff09ff79a7 */ /* 0x0007e80008100015 */
[----:B------:R-:W-:Y:S01]  /*19e0*/  @!P3 FMUL R30, R30, 0.5 ;  /* 0x3f0000001e1eb820 */ /* 0x000fe20000400000 */
[----:B------:R-:W5:Y:S01]  /*19f0*/  MUFU.EX2 R26, R26 ;  /* 0x0000001a001a7308 */ /* 0x000f620000000800 */
[----:B----4-:R-:W-:Y:S01]  /*1a00*/  @!P4 FMUL R45, R45, R45 ;  /* 0x0000002d2d2dc220 */ /* 0x010fe20000400000 */
[----:B------:R-:W-:Y:S01]  /*1a10*/  FSETP.GEU.AND P4, PT, R27, -126, PT ;  /* 0xc2fc00001b00780b */ /* 0x000fe20003f8e000 */
[----:B---3--:R-:W-:Y:S01]  /*1a20*/  FADD R9, R8, R41 ;  /* 0x0000002908097221 */ /* 0x008fe20000000000 */
[----:B------:R-:W-:Y:S01]  /*1a30*/  FADD R8, R28, R44 ;  /* 0x0000002c1c087221 */ /* 0x000fe20000000000 */
[----:B------:R-:W-:Y:S01]  /*1a40*/  F2FP.SATFINITE.E4M3.F32.PACK_AB_MERGE_C R28, R71, R28, RZ ;  /* 0x0000001c471c723e */ /* 0x000fe200048070ff */
[----:B------:R-:W-:Y:S01]  /*1a50*/  FADD R11, R10, R45 ;  /* 0x0000002d0a0b7221 */ /* 0x000fe20000000000 */
[----:B------:R-:W-:Y:S01]  /*1a60*/  @!P2 FMUL R31, R31, 0.5 ;  /* 0x3f0000001f1fa820 */ /* 0x000fe20000400000 */
[----:B------:R-:W3:Y:S01]  /*1a70*/  MUFU.EX2 R30, R30 ;  /* 0x0000001e001e7308 */ /* 0x000ee20000000800 */
[----:B--2---:R-:W-:Y:S01]  /*1a80*/  @!P6 FMUL R52, R52, R52 ;  /* 0x000000343434e220 */ /* 0x004fe20000400000 */
[----:B------:R-:W-:Y:S01]  /*1a90*/  FSETP.GEU.AND P6, PT, R34, -126, PT ;  /* 0xc2fc00002200780b */ /* 0x000fe20003fce000 */
[----:B------:R-:W-:Y:S01]  /*1aa0*/  FADD R10, R32, R48 ;  /* 0x00000030200a7221 */ /* 0x000fe20000000000 */
[C---:B------:R-:W-:Y:S01]  /*1ab0*/  F2FP.SATFINITE.E4M3.F32.PACK_AB_MERGE_C R32, R71.reuse, R32, RZ ;  /* 0x000000204720723e */ /* 0x040fe200048070ff */
[----:B------:R-:W-:Y:S01]  /*1ac0*/  FADD R13, R36, R52 ;  /* 0x00000034240d7221 */ /* 0x000fe20000000000 */
[----:B------:R-:W-:Y:S01]  /*1ad0*/  F2FP.SATFINITE.E4M3.F32.PACK_AB_MERGE_C R36, R71, R36, RZ ;  /* 0x000000244724723e */ /* 0x000fe200048070ff */
[----:B------:R-:W-:Y:S01]  /*1ae0*/  @!P4 FMUL R27, R27, 0.5 ;  /* 0x3f0000001b1bc820 */ /* 0x000fe20000400000 */
[----:B------:R-:W2:Y:S01]  /*1af0*/  MUFU.EX2 R18, R31 ;  /* 0x0000001f00127308 */ /* 0x000ea20000000800 */
[----:B-----5:R-:W-:Y:S01]  /*1b00*/  @!P1 FMUL R26, R26, R26 ;  /* 0x0000001a1a1a9220 */ /* 0x020fe20000400000 */
[----:B------:R-:W-:Y:S01]  /*1b10*/  FSETP.GEU.AND P1, PT, R38, -126, PT ;  /* 0xc2fc00002600780b */ /* 0x000fe20003f2e000 */
[----:B------:R-:W-:Y:S01]  /*1b20*/  FADD R8, R8, R13 ;  /* 0x0000000d08087221 */ /* 0x000fe20000000000 */
[----:B------:R-:W-:-:S02]  /*1b30*/  F2FP.SATFINITE.E4M3.F32.PACK_AB_MERGE_C R41, R71, R41, RZ ;  /* 0x000000294729723e */ /* 0x000fc400048070ff */
[C---:B------:R-:W-:Y:S01]  /*1b40*/  F2FP.SATFINITE.E4M3.F32.PACK_AB_MERGE_C R44, R71.reuse, R44, RZ ;  /* 0x0000002c472c723e */ /* 0x040fe200048070ff */
[----:B------:R-:W-:Y:S01]  /*1b50*/  @!P6 FMUL R34, R34, 0.5 ;  /* 0x3f0000002222e820 */ /* 0x000fe20000400000 */
[----:B------:R-:W4:Y:S01]  /*1b60*/  MUFU.EX2 R6, R6 ;  /* 0x0000000600067308 */ /* 0x000f220000000800 */
[----:B---3--:R-:W-:Y:S01]  /*1b70*/  @!P3 FMUL R30, R30, R30 ;  /* 0x0000001e1e1eb220 */ /* 0x008fe20000400000 */
[----:B------:R-:W-:Y:S02]  /*1b80*/  FSETP.GEU.AND P3, PT, R42, -126, PT ;  /* 0xc2fc00002a00780b */ /* 0x000fe40003f6e000 */
[C---:B------:R-:W-:Y:S02]  /*1b90*/  F2FP.SATFINITE.E4M3.F32.PACK_AB_MERGE_C R45, R71.reuse, R45, RZ ;  /* 0x0000002d472d723e */ /* 0x040fe400048070ff */
[----:B------:R-:W-:Y:S01]  /*1ba0*/  F2FP.SATFINITE.E4M3.F32.PACK_AB_MERGE_C R48, R71, R48, RZ ;  /* 0x000000304730723e */ /* 0x000fe200048070ff */
[----:B------:R-:W-:Y:S01]  /*1bb0*/  @!P1 FMUL R38, R38, 0.5 ;  /* 0x3f00000026269820 */ /* 0x000fe20000400000 */
[----:B------:R-:W3:Y:S01]  /*1bc0*/  MUFU.EX2 R16, R27 ;  /* 0x0000001b00107308 */ /* 0x000ee20000000800 */
[----:B--2---:R-:W-:Y:S01]  /*1bd0*/  @!P2 FMUL R18, R18, R18 ;  /* 0x000000121212a220 */ /* 0x004fe20000400000 */
[----:B------:R-:W-:-:S02]  /*1be0*/  FSETP.GEU.AND P2, PT, R43, -126, PT ;  /* 0xc2fc00002b00780b */ /* 0x000fc40003f4e000 */
[C---:B------:R-:W-:Y:S02]  /*1bf0*/  F2FP.SATFINITE.E4M3.F32.PACK_AB_MERGE_C R52, R71.reuse, R52, RZ ;  /* 0x000000344734723e */ /* 0x040fe400048070ff */
[----:B------:R-:W-:Y:S01]  /*1c00*/  F2FP.SATFINITE.E4M3.F32.PACK_AB_MERGE_C R31, R71, R18, RZ ;  /* 0x00000012471f723e */ /* 0x000fe200048070ff */
[----:B------:R-:W-:Y:S01]  /*1c10*/  @!P3 FMUL R42, R42, 0.5 ;  /* 0x3f0000002a2ab820 */ /* 0x000fe20000400000 */
[----:B------:R-:W2:Y:S01]  /*1c20*/  MUFU.EX2 R34, R34 ;  /* 0x0000002200227308 */ /* 0x000ea20000000800 */
[----:B----4-:R-:W-:Y:S01]  /*1c30*/  @!P5 FMUL R6, R6, R6 ;  /* 0x000000060606d220 */ /* 0x010fe20000400000 */
[----:B------:R-:W-:Y:S02]  /*1c40*/  FSETP.GEU.AND P5, PT, R35, -126, PT ;  /* 0xc2fc00002300780b */ /* 0x000fe40003fae000 */
[----:B------:R-:W-:Y:S02]  /*1c50*/  LOP3.LUT R28, R28, 0xff, RZ, 0xc0, !PT ;  /* 0x000000ff1c1c7812 */ /* 0x000fe400078ec0ff */
[----:B------:R-:W-:Y:S01]  /*1c60*/  LOP3.LUT R36, R36, 0xff, RZ, 0xc0, !PT ;  /* 0x000000ff24247812 */ /* 0x000fe200078ec0ff */
[----:B------:R-:W-:Y:S01]  /*1c70*/  @!P2 FMUL R43, R43, 0.5 ;  /* 0x3f0000002b2ba820 */ /* 0x000fe20000400000 */
[----:B------:R-:W4:Y:S01]  /*1c80*/  MUFU.EX2 R38, R38 ;  /* 0x0000002600267308 */ /* 0x000f220000000800 */
[----:B---3--:R-:W-:Y:S01]  /*1c90*/  @!P4 FMUL R16, R16, R16 ;  /* 0x000000101010c220 */ /* 0x008fe20000400000 */
[----:B------:R-:W-:-:S02]  /*1ca0*/  FSETP.GEU.AND P4, PT, R39, -126, PT ;  /* 0xc2fc00002700780b */ /* 0x000fc40003f8e000 */
[----:B------:R-:W-:Y:S02]  /*1cb0*/  PRMT R28, R29, 0x7604, R28 ;  /* 0x000076041d1c7816 */ /* 0x000fe4000000001c */
[----:B------:R-:W-:Y:S01]  /*1cc0*/  F2FP.SATFINITE.E4M3.F32.PACK_AB_MERGE_C R27, R71, R16, RZ ;  /* 0x00000010471b723e */ /* 0x000fe200048070ff */
[----:B------:R-:W-:Y:S01]  /*1cd0*/  @!P5 FMUL R35, R35, 0.5 ;  /* 0x3f0000002323d820 */ /* 0x000fe20000400000 */
[----:B------:R-:W3:Y:S01]  /*1ce0*/  MUFU.EX2 R42, R42 ;  /* 0x0000002a002a7308 */ /* 0x000ee20000000800 */
[----:B--2---:R-:W-:Y:S01]  /*1cf0*/  @!P6 FMUL R34, R34, R34 ;  /* 0x000000222222e220 */ /* 0x004fe20000400000 */
[----:B------:R-:W-:Y:S02]  /*1d00*/  FSETP.GEU.AND P6, PT, R46, -126, PT ;  /* 0xc2fc00002e00780b */ /* 0x000fe40003fce000 */
[----:B------:R-:W-:Y:S02]  /*1d10*/  LOP3.LUT R27, R27, 0xffff, RZ, 0xc0, !PT ;  /* 0x0000ffff1b1b7812 */ /* 0x000fe400078ec0ff */
[----:B------:R-:W-:Y:S01]  /*1d20*/  LOP3.LUT R32, R32, 0xff, RZ, 0xc0, !PT ;  /* 0x000000ff20207812 */ /* 0x000fe200078ec0ff */
[----:B------:R-:W-:Y:S01]  /*1d30*/  @!P4 FMUL R39, R39, 0.5 ;  /* 0x3f0000002727c820 */ /* 0x000fe20000400000 */
[----:B------:R-:W2:Y:S01]  /*1d40*/  MUFU.EX2 R20, R35 ;  /* 0x0000002300147308 */ /* 0x000ea20000000800 */
[----:B----4-:R-:W-:Y:S01]  /*1d50*/  @!P1 FMUL R38, R38, R38 ;  /* 0x0000002626269220 */ /* 0x010fe20000400000 */
[----:B------:R-:W-:-:S02]  /*1d60*/  FSETP.GEU.AND P1, PT, R50, -126, PT ;  /* 0xc2fc00003200780b */ /* 0x000fc40003f2e000 */
[----:B------:R-:W-:Y:S02]  /*1d70*/  PRMT R36, R37, 0x7604, R36 ;  /* 0x0000760425247816 */ /* 0x000fe40000000024 */
[----:B------:R-:W-:Y:S01]  /*1d80*/  LOP3.LUT R41, R41, 0xffff, RZ, 0xc0, !PT ;  /* 0x0000ffff29297812 */ /* 0x000fe200078ec0ff */
[----:B------:R-:W-:Y:S01]  /*1d90*/  @!P6 FMUL R46, R46, 0.5 ;  /* 0x3f0000002e2ee820 */ /* 0x000fe20000400000 */
[----:B------:R4:W5:Y:S01]  /*1da0*/  MUFU.EX2 R22, R39 ;  /* 0x0000002700167308 */ /* 0x0009620000000800 */
[----:B---3--:R-:W-:Y:S01]  /*1db0*/  @!P3 FMUL R42, R42, R42 ;  /* 0x0000002a2a2ab220 */ /* 0x008fe20000400000 */
[----:B------:R-:W-:Y:S02]  /*1dc0*/  FSETP.GEU.AND P3, PT, R54, -126, PT ;  /* 0xc2fc00003600780b */ /* 0x000fe40003f6e000 */
[----:B------:R-:W-:Y:S02]  /*1dd0*/  LOP3.LUT R44, R44, 0xff, RZ, 0xc0, !PT ;  /* 0x000000ff2c2c7812 */ /* 0x000fe400078ec0ff */
[----:B------:R-:W-:Y:S01]  /*1de0*/  LOP3.LUT R45, R45, 0xffff, RZ, 0xc0, !PT ;  /* 0x0000ffff2d2d7812 */ /* 0x000fe200078ec0ff */
[----:B------:R-:W-:Y:S01]  /*1df0*/  @!P1 FMUL R50, R50, 0.5 ;  /* 0x3f00000032329820 */ /* 0x000fe20000400000 */
[----:B------:R-:W3:Y:S01]  /*1e00*/  MUFU.EX2 R43, R43 ;  /* 0x0000002b002b7308 */ /* 0x000ee20000000800 */
[----:B--2---:R-:W-:Y:S01]  /*1e10*/  @!P5 FMUL R20, R20, R20 ;  /* 0x000000141414d220 */ /* 0x004fe20000400000 */
[----:B------:R-:W-:-:S02]  /*1e20*/  FSETP.GEU.AND P5, PT, R47, -126, PT ;  /* 0xc2fc00002f00780b */ /* 0x000fc40003fae000 */
[C---:B----4-:R-:W-:Y:S02]  /*1e30*/  F2FP.SATFINITE.E4M3.F32.PACK_AB_MERGE_C R39, R71.reuse, R6, RZ ;  /* 0x000000064727723e */ /* 0x050fe400048070ff */
[----:B------:R-:W-:Y:S01]  /*1e40*/  F2FP.SATFINITE.E4M3.F32.PACK_AB_MERGE_C R35, R71, R20, RZ ;  /* 0x000000144723723e */ /* 0x000fe200048070ff */
[----:B------:R-:W-:Y:S01]  /*1e50*/  @!P3 FMUL R54, R54, 0.5 ;  /* 0x3f0000003636b820 */ /* 0x000fe20000400000 */
[----:B------:R-:W2:Y:S01]  /*1e60*/  MUFU.EX2 R46, R46 ;  /* 0x0000002e002e7308 */ /* 0x000ea20000000800 */
[----:B-----5:R-:W-:Y:S01]  /*1e70*/  @!P4 FMUL R22, R22, R22 ;  /* 0x000000161616c220 */ /* 0x020fe20000400000 */
[----:B------:R-:W-:Y:S02]  /*1e80*/  FSETP.GEU.AND P4, PT, R51, -126, PT ;  /* 0xc2fc00003300780b */ /* 0x000fe40003f8e000 */
[----:B------:R-:W-:Y:S02]  /*1e90*/  LOP3.LUT R52, R52, 0xff, RZ, 0xc0, !PT ;  /* 0x000000ff34347812 */ /* 0x000fe400078ec0ff */
[----:B------:R-:W-:Y:S01]  /*1ea0*/  LOP3.LUT R39, R39, 0xffff, RZ, 0xc0, !PT ;  /* 0x0000ffff27277812 */ /* 0x000fe200078ec0ff */
[----:B------:R-:W-:Y:S01]  /*1eb0*/  @!P5 FMUL R47, R47, 0.5 ;  /* 0x3f0000002f2fd820 */ /* 0x000fe20000400000 */
[----:B------:R-:W4:Y:S01]  /*1ec0*/  MUFU.EX2 R50, R50 ;  /* 0x0000003200327308 */ /* 0x000f220000000800 */
[----:B---3--:R-:W-:Y:S01]  /*1ed0*/  @!P2 FMUL R43, R43, R43 ;  /* 0x0000002b2b2ba220 */ /* 0x008fe20000400000 */
[----:B------:R-:W-:-:S02]  /*1ee0*/  FSETP.GEU.AND P2, PT, R5, -126, PT ;  /* 0xc2fc00000500780b */ /* 0x000fc40003f4e000 */
[----:B------:R-:W-:Y:S02]  /*1ef0*/  LOP3.LUT R35, R35, 0xffff, RZ, 0xc0, !PT ;  /* 0x0000ffff23237812 */ /* 0x000fe400078ec0ff */
[----:B------:R-:W-:Y:S01]  /*1f00*/  LOP3.LUT R31, R31, 0xffff, RZ, 0xc0, !PT ;  /* 0x0000ffff1f1f7812 */ /* 0x000fe200078ec0ff */
[----:B------:R-:W-:Y:S01]  /*1f10*/  @!P4 FMUL R51, R51, 0.5 ;  /* 0x3f0000003333c820 */ /* 0x000fe20000400000 */
[----:B------:R-:W3:Y:S01]  /*1f20*/  MUFU.EX2 R47, R47 ;  /* 0x0000002f002f7308 */ /* 0x000ee20000000800 */
[----:B--2---:R-:W-:Y:S01]  /*1f30*/  @!P6 FMUL R46, R46, R46 ;  /* 0x0000002e2e2ee220 */ /* 0x004fe20000400000 */
[----:B------:R-:W-:Y:S01]  /*1f40*/  ISETP.GT.U32.AND P6, PT, R7, 0x1, PT ;  /* 0x000000010700780c */ /* 0x000fe20003fc4070 */
[----:B------:R-:W-:Y:S01]  /*1f50*/  FADD R7, R24, R40 ;  /* 0x0000002818077221 */ /* 0x000fe20000000000 */
[----:B------:R-:W-:Y:S01]  /*1f60*/  FADD R24, R12, R49 ;  /* 0x000000310c187221 */ /* 0x000fe20000000000 */
[----:B------:R-:W-:Y:S01]  /*1f70*/  FADD R12, R14, R6 ;  /* 0x000000060e0c7221 */ /* 0x000fe20000000000 */
[----:B------:R-:W-:Y:S01]  /*1f80*/  FADD R6, R26, R42 ;  /* 0x0000002a1a067221 */ /* 0x000fe20000000000 */
[----:B------:R-:W-:Y:S01]  /*1f90*/  @!P2 FMUL R5, R5, 0.5 ;  /* 0x3f0000000505a820 */ /* 0x000fe20000400000 */
[----:B------:R-:W2:Y:S01]  /*1fa0*/  MUFU.EX2 R51, R51 ;  /* 0x0000003300337308 */ /* 0x000ea20000000800 */
[----:B----4-:R-:W-:Y:S01]  /*1fb0*/  @!P1 FMUL R50, R50, R50 ;  /* 0x0000003232329220 */ /* 0x010fe20000400000 */
[C---:B------:R-:W-:Y:S01]  /*1fc0*/  F2FP.SATFINITE.E4M3.F32.PACK_AB_MERGE_C R26, R71.reuse, R26, RZ ;  /* 0x0000001a471a723e */ /* 0x040fe200048070ff */
[----:B------:R-:W-:Y:S01]  /*1fd0*/  FADD R14, R16, R43 ;  /* 0x0000002b100e7221 */ /* 0x000fe20000000000 */
[----:B------:R-:W-:Y:S01]  /*1fe0*/  FADD R15, R30, R46 ;  /* 0x0000002e1e0f7221 */ /* 0x000fe20000000000 */
[----:B------:R-:W-:Y:S01]  /*1ff0*/  FADD R17, R34, R50 ;  /* 0x0000003222117221 */ /* 0x000fe20000000000 */
[----:B------:R-:W-:Y:S01]  /*2000*/  F2FP.SATFINITE.E4M3.F32.PACK_AB_MERGE_C R40, R71, R40, RZ ;  /* 0x000000284728723e */ /* 0x000fe200048070ff */
[----:B------:R-:W-:Y:S01]  /*2010*/  FADD R7, R7, R10 ;  /* 0x0000000a07077221 */ /* 0x000fe20000000000 */
[----:B------:R-:W4:Y:S01]  /*2020*/  MUFU.EX2 R54, R54 ;  /* 0x0000003600367308 */ /* 0x000f220000000800 */
[----:B---3--:R-:W-:Y:S01]  /*2030*/  @!P5 FMUL R47, R47, R47 ;  /* 0x0000002f2f2fd220 */ /* 0x008fe20000400000 */
[----:B------:R-:W-:Y:S01]  /*2040*/  F2FP.SATFINITE.E4M3.F32.PACK_AB_MERGE_C R49, R71, R49, RZ ;  /* 0x000000314731723e */ /* 0x000fe200048070ff */
[----:B------:R-:W-:Y:S01]  /*2050*/  IMAD.SHL.U32 R10, R27, 0x1000000, RZ ;  /* 0x010000001b0a7824 */ /* 0x000fe200078e00ff */
[C---:B------:R-:W-:Y:S01]  /*2060*/  F2FP.SATFINITE.E4M3.F32.PACK_AB_MERGE_C R30, R71.reuse, R30, RZ ;  /* 0x0000001e471e723e */ /* 0x040fe200048070ff */
[----:B------:R-:W-:Y:S01]  /*2070*/  FADD R16, R18, R47 ;  /* 0x0000002f12107221 */ /* 0x000fe20000000000 */
[----:B------:R-:W-:Y:S01]  /*2080*/  F2FP.SATFINITE.E4M3.F32.PACK_AB_MERGE_C R34, R71, R34, RZ ;  /* 0x000000224722723e */ /* 0x000fe200048070ff */
[----:B------:R-:W-:Y:S01]  /*2090*/  IMAD.MOV.U32 R27, RZ, RZ, 0x2130 ;  /* 0x00002130ff1b7424 */ /* 0x000fe200078e00ff */
[----:B------:R-:W3:Y:S01]  /*20a0*/  MUFU.EX2 R5, R5 ;  /* 0x0000000500057308 */ /* 0x000ee20000000800 */
[----:B--2---:R-:W-:Y:S01]  /*20b0*/  @!P4 FMUL R51, R51, R51 ;  /* 0x000000333333c220 */ /* 0x004fe20000400000 */
[----:B------:R-:W-:Y:S01]  /*20c0*/  F2FP.SATFINITE.E4M3.F32.PACK_AB_MERGE_C R42, R71, R42, RZ ;  /* 0x0000002a472a723e */ /* 0x000fe200048070ff */
[----:B------:R-:W-:Y:S01]  /*20d0*/  FADD R7, R7, R8 ;  /* 0x0000000807077221 */ /* 0x000fe20000000000 */
[----:B------:R-:W-:Y:S01]  /*20e0*/  F2FP.SATFINITE.E4M3.F32.PACK_AB_MERGE_C R43, R71, R43, RZ ;  /* 0x0000002b472b723e */ /* 0x000fe200048070ff */
[----:B------:R-:W-:Y:S01]  /*20f0*/  FADD R19, R20, R51 ;  /* 0x0000003314137221 */ /* 0x000fe20000000000 */
[----:B------:R-:W-:Y:S01]  /*2100*/  LOP3.LUT R20, R25, 0xffff, RZ, 0xc0, !PT ;  /* 0x0000ffff19147812 */ /* 0x000fe200078ec0ff */
[----:B------:R-:W-:Y:S01]  /*2110*/  IMAD.U32 R25, R34, 0x10000, RZ ;  /* 0x0001000022197824 */ /* 0x000fe200078e00ff */
[C---:B------:R-:W-:Y:S01]  /*2120*/  F2FP.SATFINITE.E4M3.F32.PACK_AB_MERGE_C R46, R71.reuse, R46, RZ ;  /* 0x0000002e472e723e */ /* 0x040fe200048070ff */
[----:B----4-:R-:W-:Y:S01]  /*2130*/  @!P3 FMUL R54, R54, R54 ;  /* 0x000000363636b220 */ /* 0x010fe20000400000 */
[C---:B------:R-:W-:Y:S01]  /*2140*/  F2FP.SATFINITE.E4M3.F32.PACK_AB_MERGE_C R47, R71.reuse, R47, RZ ;  /* 0x0000002f472f723e */ /* 0x040fe200048070ff */
[----:B------:R-:W-:Y:S01]  /*2150*/  FADD R6, R6, R17 ;  /* 0x0000001106067221 */ /* 0x000fe20000000000 */
[C---:B------:R-:W-:Y:S01]  /*2160*/  F2FP.SATFINITE.E4M3.F32.PACK_AB_MERGE_C R50, R71.reuse, R50, RZ ;  /* 0x000000324732723e */ /* 0x040fe200048070ff */
[----:B------:R-:W-:Y:S01]  /*2170*/  FADD R18, R38, R54 ;  /* 0x0000003626127221 */ /* 0x000fe20000000000 */
[C---:B------:R-:W-:Y:S01]  /*2180*/  F2FP.SATFINITE.E4M3.F32.PACK_AB_MERGE_C R38, R71.reuse, R38, RZ ;  /* 0x000000264726723e */ /* 0x040fe200048070ff */
[----:B------:R-:W-:Y:S01]  /*2190*/  IMAD.U32 R37, R46, 0x10000, RZ ;  /* 0x000100002e257824 */ /* 0x000fe200078e00ff */
[----:B------:R-:W-:Y:S01]  /*21a0*/  F2FP.SATFINITE.E4M3.F32.PACK_AB_MERGE_C R51, R71, R51, RZ ;  /* 0x000000334733723e */ /* 0x000fe200048070ff */
[----:B---3--:R-:W-:Y:S01]  /*21b0*/  @!P2 FMUL R5, R5, R5 ;  /* 0x000000050505a220 */ /* 0x008fe20000400000 */
[----:B------:R-:W-:Y:S01]  /*21c0*/  F2FP.SATFINITE.E4M3.F32.PACK_AB_MERGE_C R54, R71, R54, RZ ;  /* 0x000000364736723e */ /* 0x000fe200048070ff */
[----:B------:R-:W-:Y:S01]  /*21d0*/  FADD R15, R15, R18 ;  /* 0x000000120f0f7221 */ /* 0x000fe20000000000 */
[----:B------:R-:W-:Y:S01]  /*21e0*/  PRMT R20, R20, 0x7604, R23 ;  /* 0x0000760414147816 */ /* 0x000fe20000000017 */
[----:B------:R-:W-:Y:S01]  /*21f0*/  FADD R21, R22, R5 ;  /* 0x0000000516157221 */ /* 0x000fe20000000000 */
[C---:B------:R-:W-:Y:S01]  /*2200*/  F2FP.SATFINITE.E4M3.F32.PACK_AB_MERGE_C R22, R71.reuse, R22, RZ ;  /* 0x000000164716723e */ /* 0x040fe200048070ff */
[----:B------:R-:W-:Y:S01]  /*2210*/  IMAD.U32 R23, R30, 0x10000, RZ ;  /* 0x000100001e177824 */ /* 0x000fe200078e00ff */
[----:B------:R-:W-:Y:S01]  /*2220*/  F2FP.SATFINITE.E4M3.F32.PACK_AB_MERGE_C R71, R71, R5, RZ ;  /* 0x000000054747723e */ /* 0x000fe200048070ff */
[----:B------:R-:W-:Y:S01]  /*2230*/  IMAD.U32 R5, R26, 0x10000, RZ ;  /* 0x000100001a057824 */ /* 0x000fe200078e00ff */
[----:B------:R-:W-:Y:S01]  /*2240*/  SHF.L.U32 R29, R38, 0x10, RZ ;  /* 0x00000010261d7819 */ /* 0x000fe200000006ff */
[----:B------:R-:W-:Y:S01]  /*2250*/  IMAD.MOV.U32 R8, RZ, RZ, 0x3276 ;  /* 0x00003276ff087424 */ /* 0x000fe200078e00ff */
[----:B------:R-:W-:Y:S01]  /*2260*/  LOP3.LUT R22, R22, 0xffff, RZ, 0xc0, !PT ;  /* 0x0000ffff16167812 */ /* 0x000fe200078ec0ff */
[----:B------:R-:W-:Y:S01]  /*2270*/  FADD R9, R9, R24 ;  /* 0x0000001809097221 */ /* 0x000fe20000000000 */
[----:B------:R-:W-:Y:S01]  /*2280*/  LOP3.LUT R40, R40, 0xff, RZ, 0xc0, !PT ;  /* 0x000000ff28287812 */ /* 0x000fe200078ec0ff */
[----:B------:R-:W-:Y:S01]  /*2290*/  FADD R12, R11, R12 ;  /* 0x0000000c0b0c7221 */ /* 0x000fe20000000000 */
[----:B------:R-:W-:Y:S01]  /*22a0*/  LOP3.LUT R5, R20, 0xff0000, R5, 0xf8, !PT ;  /* 0x00ff000014057812 */ /* 0x000fe200078ef805 */
[----:B------:R-:W-:Y:S01]  /*22b0*/  IMAD.SHL.U32 R20, R31, 0x1000000, RZ ;  /* 0x010000001f147824 */ /* 0x000fe200078e00ff */
[----:B------:R-:W-:Y:S01]  /*22c0*/  PRMT R32, R33, 0x7604, R32 ;  /* 0x0000760421207816 */ /* 0x000fe20000000020 */
[----:B------:R-:W-:Y:S01]  /*22d0*/  IMAD.U32 R33, R42, 0x10000, RZ ;  /* 0x000100002a217824 */ /* 0x000fe200078e00ff */
[----:B------:R-:W-:Y:S01]  /*22e0*/  LOP3.LUT R48, R48, 0xff, RZ, 0xc0, !PT ;  /* 0x000000ff30307812 */ /* 0x000fe200078ec0ff */
[----:B------:R-:W-:Y:S01]  /*22f0*/  FADD R14, R14, R19 ;  /* 0x000000130e0e7221 */ /* 0x000fe20000000000 */
[----:B------:R-:W-:Y:S01]  /*2300*/  LOP3.LUT R49, R49, 0xffff, RZ, 0xc0, !PT ;  /* 0x0000ffff31317812 */ /* 0x000fe200078ec0ff */
[----:B------:R-:W-:Y:S01]  /*2310*/  FADD R21, R16, R21 ;  /* 0x0000001510157221 */ /* 0x000fe20000000000 */
[----:B------:R-:W-:Y:S01]  /*2320*/  LOP3.LUT R29, R36, 0xff0000, R29, 0xf8, !PT ;  /* 0x00ff0000241d7812 */ /* 0x000fe200078ef81d */
[----:B------:R-:W-:Y:S01]  /*2330*/  FADD R15, R6, R15 ;  /* 0x0000000f060f7221 */ /* 0x000fe20000000000 */
[----:B------:R-:W-:Y:S01]  /*2340*/  SHF.L.U32 R22, R22, 0x18, RZ ;  /* 0x0000001816167819 */ /* 0x000fe200000006ff */
[----:B------:R-:W-:Y:S01]  /*2350*/  FADD R12, R9, R12 ;  /* 0x0000000c090c7221 */ /* 0x000fe20000000000 */
[----:B------:R-:W-:Y:S01]  /*2360*/  LOP3.LUT R43, R43, 0xffff, RZ, 0xc0, !PT ;  /* 0x0000ffff2b2b7812 */ /* 0x000fe200078ec0ff */
[----:B------:R-:W-:Y:S01]  /*2370*/  FADD R14, R14, R21 ;  /* 0x000000150e0e7221 */ /* 0x000fe20000000000 */
[----:B------:R-:W-:Y:S01]  /*2380*/  LOP3.LUT R47, R47, 0xffff, RZ, 0xc0, !PT ;  /* 0x0000ffff2f2f7812 */ /* 0x000fe200078ec0ff */
[----:B------:R-:W-:Y:S01]  /*2390*/  FADD R7, R7, R12 ;  /* 0x0000000c07077221 */ /* 0x000fe20000000000 */
[----:B------:R-:W-:Y:S01]  /*23a0*/  PRMT R40, R41, 0x7604, R40 ;  /* 0x0000760429287816 */ /* 0x000fe20000000028 */
[----:B------:R-:W-:Y:S01]  /*23b0*/  IMAD.U32 R41, R54, 0x10000, RZ ;  /* 0x0001000036297824 */ /* 0x000fe200078e00ff */
[----:B------:R-:W-:Y:S01]  /*23c0*/  LOP3.LUT R71, R71, 0xffff, RZ, 0xc0, !PT ;  /* 0x0000ffff47477812 */ /* 0x000fe200078ec0ff */
[----:B------:R-:W-:Y:S01]  /*23d0*/  IMAD.SHL.U32 R26, R47, 0x1000000, RZ ;  /* 0x010000002f1a7824 */ /* 0x000fe200078e00ff */
[----:B------:R-:W-:-:S02]  /*23e0*/  PRMT R44, R45, 0x7604, R44 ;  /* 0x000076042d2c7816 */ /* 0x000fc4000000002c */
[----:B------:R-:W-:Y:S01]  /*23f0*/  PRMT R52, R39, 0x7604, R52 ;  /* 0x0000760427347816 */ /* 0x000fe20000000034 */
[----:B------:R-:W-:Y:S01]  /*2400*/  IMAD.U32 R39, R50, 0x10000, RZ ;  /* 0x0001000032277824 */ /* 0x000fe200078e00ff */
[----:B------:R-:W-:Y:S01]  /*2410*/  LOP3.LUT R5, R5, R10, RZ, 0xfc, !PT ;  /* 0x0000000a05057212 */ /* 0x000fe200078efcff */
[----:B------:R-:W-:Y:S01]  /*2420*/  IMAD.SHL.U32 R10, R35, 0x1000000, RZ ;  /* 0x01000000230a7824 */ /* 0x000fe200078e00ff */
[----:B------:R-:W-:Y:S01]  /*2430*/  LOP3.LUT R51, R51, 0xffff, RZ, 0xc0, !PT ;  /* 0x0000ffff33337812 */ /* 0x000fe200078ec0ff */
[----:B------:R-:W-:Y:S01]  /*2440*/  IMAD.SHL.U32 R30, R71, 0x1000000, RZ ;  /* 0x01000000471e7824 */ /* 0x000fe200078e00ff */
[----:B------:R-:W-:Y:S02]  /*2450*/  PRMT R48, R49, 0x7604, R48 ;  /* 0x0000760431307816 */ /* 0x000fe40000000030 */
[----:B------:R-:W-:Y:S02]  /*2460*/  LOP3.LUT R25, R32, 0xff0000, R25, 0xf8, !PT ;  /* 0x00ff000020197812 */ /* 0x000fe400078ef819 */
[----:B------:R-:W-:Y:S01]  /*2470*/  LOP3.LUT R29, R29, R22, RZ, 0xfc, !PT ;  /* 0x000000161d1d7212 */ /* 0x000fe200078efcff */
[----:B------:R-:W-:Y:S01]  /*2480*/  IMAD.SHL.U32 R22, R43, 0x1000000, RZ ;  /* 0x010000002b167824 */ /* 0x000fe200078e00ff */
[----:B------:R-:W-:Y:S01]  /*2490*/  LOP3.LUT R23, R28, 0xff0000, R23, 0xf8, !PT ;  /* 0x00ff00001c177812 */ /* 0x000fe200078ef817 */
[----:B------:R-:W-:Y:S01]  /*24a0*/  IMAD.SHL.U32 R28, R51, 0x1000000, RZ ;  /* 0x01000000331c7824 */ /* 0x000fe200078e00ff */
[----:B------:R-:W-:-:S02]  /*24b0*/  LOP3.LUT R33, R40, 0xff0000, R33, 0xf8, !PT ;  /* 0x00ff000028217812 */ /* 0x000fc400078ef821 */
[----:B------:R-:W-:Y:S02]  /*24c0*/  LOP3.LUT R37, R44, 0xff0000, R37, 0xf8, !PT ;  /* 0x00ff00002c257812 */ /* 0x000fe400078ef825 */
[----:B------:R-:W-:Y:S02]  /*24d0*/  LOP3.LUT R41, R52, 0xff0000, R41, 0xf8, !PT ;  /* 0x00ff000034297812 */ /* 0x000fe400078ef829 */
[----:B------:R-:W-:Y:S02]  /*24e0*/  LOP3.LUT R39, R48, 0xff0000, R39, 0xf8, !PT ;  /* 0x00ff000030277812 */ /* 0x000fe400078ef827 */
[----:B------:R-:W-:Y:S01]  /*24f0*/  LOP3.LUT R10, R25, R10, RZ, 0xfc, !PT ;  /* 0x0000000a190a7212 */ /* 0x000fe200078efcff */
[----:B------:R-:W-:Y:S01]  /*2500*/  IMAD.MOV.U32 R25, RZ, RZ, 0x3021 ;  /* 0x00003021ff197424 */ /* 0x000fe200078e00ff */
[----:B------:R-:W-:Y:S02]  /*2510*/  LOP3.LUT R20, R23, R20, RZ, 0xfc, !PT ;  /* 0x0000001417147212 */ /* 0x000fe400078efcff */
[----:B------:R-:W-:-:S02]  /*2520*/  LOP3.LUT R22, R33, R22, RZ, 0xfc, !PT ;  /* 0x0000001621167212 */ /* 0x000fc400078efcff */
[----:B------:R-:W-:Y:S02]  /*2530*/  LOP3.LUT R37, R37, R26, RZ, 0xfc, !PT ;  /* 0x0000001a25257212 */ /* 0x000fe400078efcff */
[----:B------:R-:W-:Y:S02]  /*2540*/  LOP3.LUT R41, R41, R30, RZ, 0xfc, !PT ;  /* 0x0000001e29297212 */ /* 0x000fe400078efcff */
[----:B------:R-:W-:Y:S02]  /*2550*/  LOP3.LUT R28, R39, R28, RZ, 0xfc, !PT ;  /* 0x0000001c271c7212 */ /* 0x000fe400078efcff */
[----:B------:R-:W-:Y:S02]  /*2560*/  SEL R30, R29, R10, P6 ;  /* 0x0000000a1d1e7207 */ /* 0x000fe40003000000 */
[----:B------:R-:W-:Y:S02]  /*2570*/  SEL R26, R20, R5, P6 ;  /* 0x00000005141a7207 */ /* 0x000fe40003000000 */
[----:B------:R-:W-:-:S02]  /*2580*/  SEL R23, R5, R20, P6 ;  /* 0x0000001405177207 */ /* 0x000fc40003000000 */
[----:B------:R-:W-:Y:S02]  /*2590*/  SEL R29, R10, R29, P6 ;  /* 0x0000001d0a1d7207 */ /* 0x000fe40003000000 */
[-C--:B------:R-:W-:Y:S02]  /*25a0*/  SHF.R.U32.HI R5, RZ, R0.reuse, R25 ;  /* 0x00000000ff057219 */ /* 0x080fe40000011619 */
[----:B------:R-:W-:Y:S02]  /*25b0*/  SHF.R.U32.HI R20, RZ, R0, R27 ;  /* 0x00000000ff147219 */ /* 0x000fe4000001161b */
[----:B------:R-:W-:Y:S02]  /*25c0*/  SEL R10, R37, R22, P6 ;  /* 0x00000016250a7207 */ /* 0x000fe40003000000 */
[----:B------:R-:W-:Y:S02]  /*25d0*/  SEL R37, R22, R37, P6 ;  /* 0x0000002516257207 */ /* 0x000fe40003000000 */
[----:B------:R-:W-:-:S02]  /*25e0*/  SEL R22, R41, R28, P6 ;  /* 0x0000001c29167207 */ /* 0x000fc40003000000 */
[----:B------:R-:W-:Y:S02]  /*25f0*/  SEL R41, R28, R41, P6 ;  /* 0x000000291c297207 */ /* 0x000fe40003000000 */
[----:B------:R-:W-:Y:S02]  /*2600*/  LOP3.LUT R5, R5, 0xf, RZ, 0xc0, !PT ;  /* 0x0000000f05057812 */ /* 0x000fe400078ec0ff */
[----:B------:R-:W-:Y:S02]  /*2610*/  LOP3.LUT R20, R20, 0xf, RZ, 0xc0, !PT ;  /* 0x0000000f14147812 */ /* 0x000fe400078ec0ff */
[----:B------:R-:W-:Y:S01]  /*2620*/  SEL R6, R8, 0x7632, P6 ;  /* 0x0000763208067807 */ /* 0x000fe20003000000 */
[----:B------:R-:W-:Y:S01]  /*2630*/  SHFL.IDX PT, R26, R26, R5, 0x1c1f ;  /* 0x001c1f051a1a7589 */ /* 0x000fe200000e0000 */
[----:B------:R-:W-:-:S03]  /*2640*/  FADD R8, R15, R14 ;  /* 0x0000000e0f087221 */ /* 0x000fc60000000000 */
[----:B------:R-:W2:Y:S04]  /*2650*/  SHFL.IDX PT, R23, R23, R20, 0x1c1f ;  /* 0x001c1f1417177589 */ /* 0x000ea800000e0000 */
[----:B------:R-:W-:Y:S04]  /*2660*/  SHFL.IDX PT, R30, R30, R5, 0x1c1f ;  /* 0x001c1f051e1e7589 */ /* 0x000fe800000e0000 */
[----:B------:R-:W3:Y:S04]  /*2670*/  SHFL.IDX PT, R29, R29, R20, 0x1c1f ;  /* 0x001c1f141d1d7589 */ /* 0x000ee800000e0000 */
[----:B------:R-:W-:Y:S04]  /*2680*/  SHFL.IDX PT, R10, R10, R5, 0x1c1f ;  /* 0x001c1f050a0a7589 */ /* 0x000fe800000e0000 */
[----:B------:R-:W4:Y:S04]  /*2690*/  SHFL.IDX PT, R37, R37, R20, 0x1c1f ;  /* 0x001c1f1425257589 */ /* 0x000f2800000e0000 */
[----:B------:R5:W-:Y:S04]  /*26a0*/  SHFL.IDX PT, R22, R22, R5, 0x1c1f ;  /* 0x001c1f0516167589 */ /* 0x000be800000e0000 */
[----:B------:R-:W1:Y:S01]  /*26b0*/  SHFL.IDX PT, R41, R41, R20, 0x1c1f ;  /* 0x001c1f1429297589 */ /* 0x000e6200000e0000 */
[----:B--2---:R-:W-:-:S02]  /*26c0*/  PRMT R73, R26, R6, R23 ;  /* 0x000000061a497216 */ /* 0x004fc40000000017 */
[----:B-----5:R-:W-:Y:S02]  /*26d0*/  MOV R5, 0x1054 ;  /* 0x0000105400057802 */ /* 0x020fe40000000f00 */
[----:B---3--:R-:W-:Y:S02]  /*26e0*/  PRMT R75, R30, R6, R29 ;  /* 0x000000061e4b7216 */ /* 0x008fe4000000001d */
[----:B------:R-:W-:-:S04]  /*26f0*/  SEL R5, R5, 0x5410, P6 ;  /* 0x0000541005057807 */ /* 0x000fc80003000000 */
[-C--:B------:R-:W-:Y:S02]  /*2700*/  PRMT R72, R26, R5.reuse, R23 ;  /* 0x000000051a487216 */ /* 0x080fe40000000017 */
[-C--:B------:R-:W-:Y:S02]  /*2710*/  PRMT R74, R30, R5.reuse, R29 ;  /* 0x000000051e4a7216 */ /* 0x080fe4000000001d */
[CCC-:B----4-:R-:W-:Y:S02]  /*2720*/  PRMT R100, R10.reuse, R5.reuse, R37.reuse ;  /* 0x000000050a647216 */ /* 0x1d0fe40000000025 */
[-C--:B------:R-:W-:Y:S02]  /*2730*/  PRMT R101, R10, R6.reuse, R37 ;  /* 0x000000060a657216 */ /* 0x080fe40000000025 */
[C-C-:B-1----:R-:W-:Y:S02]  /*2740*/  PRMT R102, R22.reuse, R5, R41.reuse ;  /* 0x0000000516667216 */ /* 0x142fe40000000029 */
[----:B------:R-:W-:Y:S01]  /*2750*/  PRMT R103, R22, R6, R41 ;  /* 0x0000000616677216 */ /* 0x000fe20000000029 */
[----:B------:R-:W-:Y:S06]  /*2760*/  @!P0 BRA `(.L_x_19) ;  /* 0x0000000000048947 */ /* 0x000fec0003800000 */
[----:B------:R-:W-:Y:S01]  /*2770*/  BPT.TRAP 0x1 ;  /* 0x000000040000795c */ /* 0x000fe20000300000 */
.L_x_19:
[----:B------:R-:W1:Y:S02]  /*2780*/  SYNCS.PHASECHK.TRANS64.TRYWAIT P1, [UR36+0xa808], R2 ;  /* 0x00a80802ff0075a7 */ /* 0x000e640008020164 */
[----:B-1----:R-:W-:Y:S05]  /*2790*/  @!P1 BRA `(.L_x_20) ;  /* 0x0000004c00c89947 */ /* 0x002fea0003800000 */
.L_x_94:
[----:B------:R-:W-:Y:S01]  /*27a0*/  UIADD3 UR10, UR6, 0x180, URZ ;  /* 0x00000180060a7890 */ /* 0x000fe2000fffe03f */
[----:B------:R-:W-:Y:S01]  /*27b0*/  WARPGROUP.ARRIVE ;  /* 0x00000000000079c5 */ /* 0x000fe20000000000 */
[----:B------:R-:W-:-:S07]  /*27c0*/  UMOV UR11, 0x80000020 ;  /* 0x80000020000b7882 */ /* 0x000fce0000000000 */
[----:B------:R-:W-:Y:S01]  /*27d0*/  QGMMA.64x96x32.F32.E4M3.E4M3 R24, R72, gdesc[UR8], RZ, !UPT, gsb0 ;  /* 0x0160000848187df3 */ /* 0x000fe2000c0008ff */
[----:B------:R-:W-:Y:S01]  /*27e0*/  UIADD3 UR10, UR6, 0x182, URZ ;  /* 0x00000182060a7890 */ /* 0x000fe2000fffe03f */
[----:B------:R-:W-:Y:S01]  /*27f0*/  UMOV UR11, 0x80000020 ;  /* 0x80000020000b7882 */ /* 0x000fe20000000000 */
[----:B------:R-:W-:Y:S02]  /*2800*/  WARPGROUP.DEPBAR.LE gsb0, 0x0 ;  /* 0x00008000000079c5 */ /* 0x000fe40000010000 */
[----:B------:R-:W-:-:S06]  /*2810*/  WARPGROUP.ARRIVE ;  /* 0x00000000000079c5 */ /* 0x000fcc0000000000 */
[----:B------:R-:W-:Y:S03]  /*2820*/  QGMMA.64x96x32.F32.E4M3.E4M3 R24, R100, gdesc[UR8], R24, gsb0 ;  /* 0x0160000864187df3 */ /* 0x000fe60008000818 */
[----:B------:R-:W-:Y:S02]  /*2830*/  WARPGROUP.DEPBAR.LE gsb0, 0x0 ;  /* 0x00008000000079c5 */ /* 0x000fe40000010000 */
[----:B------:R-:W-:Y:S05]  /*2840*/  @!P0 BRA `(.L_x_21) ;  /* 0x0000000000048947 */ /* 0x000fea0003800000 */
[----:B------:R-:W-:Y:S01]  /*2850*/  BPT.TRAP 0x1 ;  /* 0x000000040000795c */ /* 0x000fe20000300000 */
.L_x_21:
[----:B------:R-:W-:Y:S02]  /*2860*/  UISETP.GT.U32.AND UP0, UPT, UR4, 0x1, UPT ;  /* 0x000000010400788c */ /* 0x000fe4000bf04070 */
[----:B------:R-:W-:-:S04]  /*2870*/  UIADD3 UR5, UR36, 0xa828, URZ ;  /* 0x0000a82824057890 */ /* 0x000fc8000fffe03f */
[----:B------:R-:W-:Y:S01]  /*2880*/  PLOP3.LUT P1, PT, PT, PT, UP0, 0x80, 0x0 ;  /* 0x000000000000781c */ /* 0x000fe20003f2f008 */
[----:B------:R-:W-:-:S09]  /*2890*/  UPRMT UR5, URZ, 0x654, UR5 ;  /* 0x000006543f057896 */ /* 0x000fd20008000005 */
[----:B------:R-:W-:Y:S03]  /*28a0*/  SYNCS.ARRIVE.TRANS64.RED.A1T0 RZ, [UR5], RZ ;  /* 0x000000ffffff79a7 */ /* 0x000fe60008100405 */
[----:B------:R-:W-:Y:S05]  /*28b0*/  @P1 BRA `(.L_x_22) ;  /* 0x0000000000041947 */ /* 0x000fea0003800000 */
[----:B------:R-:W-:Y:S01]  /*28c0*/  BPT.TRAP 0x1 ;  /* 0x000000040000795c */ /* 0x000fe20000300000 */
.L_x_22:
[----:B-1----:R-:W1:Y:S02]  /*28d0*/  LDC R2, c[0x0][0x28c] ;  /* 0x0000a300ff027b82 */ /* 0x002e640000000800 */
[----:B-1----:R-:W-:-:S13]  /*28e0*/  ISETP.GE.AND P2, PT, R2, 0x41, PT ;  /* 0x000000410200780c */ /* 0x002fda0003f46270 */
[----:B------:R-:W-:Y:S05]  /*28f0*/  @!P2 BRA `(.L_x_23) ;  /* 0x00000020000ca947 */ /* 0x000fea0003800000 */
[----:B------:R-:W-:Y:S01]  /*2900*/  VIADD R2, R2, 0x3f ;  /* 0x0000003f02027836 */ /* 0x000fe20000000000 */
[----:B------:R-:W-:Y:S01]  /*2910*/  UMOV UR4, 0x2 ;  /* 0x0000000200047882 */ /* 0x000fe20000000000 */
[----:B------:R-:W-:Y:S01]  /*2920*/  IMAD.MOV.U32 R11, RZ, RZ, R3 ;  /* 0x000000ffff0b7224 */ /* 0x000fe200078e0003 */
[----:B------:R-:W-:Y:S01]  /*2930*/  UMOV UR5, 0x1 ;  /* 0x0000000100057882 */ /* 0x000fe20000000000 */
[----:B------:R-:W-:Y:S01]  /*2940*/  IMAD.MOV.U32 R13, RZ, RZ, R4 ;  /* 0x000000ffff0d7224 */ /* 0x000fe200078e0004 */
[----:B------:R-:W-:Y:S01]  /*2950*/  SHF.R.S32.HI R9, RZ, 0x1f, R2 ;  /* 0x0000001fff097819 */ /* 0x000fe20000011402 */
[----:B------:R-:W-:-:S03]  /*2960*/  ULDC UR20, c[0x0][0x604] ;  /* 0x0001810000147ab9 */ /* 0x000fc60000000800 */
[----:B------:R-:W-:Y:S01]  /*2970*/  LEA.HI R2, R9, R2, RZ, 0x6 ;  /* 0x0000000209027211 */ /* 0x000fe200078f30ff */
[----:B------:R-:W-:-:S03]  /*2980*/  IMAD.MOV.U32 R9, RZ, RZ, RZ ;  /* 0x000000ffff097224 */ /* 0x000fc600078e00ff */
[----:B------:R-:W-:-:S07]  /*2990*/  SHF.R.S32.HI R2, RZ, 0x6, R2 ;  /* 0x00000006ff027819 */ /* 0x000fce0000011402 */
.L_x_34:
[----:B------:R-:W-:-:S13]  /*29a0*/  PLOP3.LUT P3, PT, PT, PT, UP1, 0x80, 0x0 ;  /* 0x000000000000781c */ /* 0x000fda0003f6f018 */
[----:B-1----:R-:W-:Y:S05]  /*29b0*/  @!P3 BRA `(.L_x_24) ;  /* 0x000000000004b947 */ /* 0x002fea0003800000 */
[----:B------:R-:W-:Y:S01]  /*29c0*/  BPT.TRAP 0x1 ;  /* 0x000000040000795c */ /* 0x000fe20000300000 */
.L_x_24:
[----:B------:R-:W-:Y:S01]  /*29d0*/  ULEA UR7, UR4, UR36, 0x3 ;  /* 0x0000002404077291 */ /* 0x000fe2000f8e183f */
[----:B------:R-:W-:-:S08]  /*29e0*/  SHF.L.U32 R3, R9, 0x1f, RZ ;  /* 0x0000001f09037819 */ /* 0x000fd000000006ff */
[----:B------:R-:W1:Y:S02]  /*29f0*/  SYNCS.PHASECHK.TRANS64.TRYWAIT P2, [UR7+0xa800], R3 ;  /* 0x00a80003ff0075a7 */ /* 0x000e640008040147 */
[----:B-1----:R-:W-:Y:S05]  /*2a00*/  @!P2 BRA `(.L_x_25) ;  /* 0x0000004c0044a947 */ /* 0x002fea0003800000 */
.L_x_95:
[----:B------:R-:W-:Y:S01]  /*2a10*/  UIMAD UR10, UR4, 0x180, UR6 ;  /* 0x00000180040a78a4 */ /* 0x000fe2000f8e0206 */
[----:B------:R-:W-:Y:S01]  /*2a20*/  WARPGROUP.ARRIVE ;  /* 0x00000000000079c5 */ /* 0x000fe20000000000 */
[----:B------:R-:W-:Y:S01]  /*2a30*/  UMOV UR11, 0xc0000010 ;  /* 0xc0000010000b7882 */ /* 0x000fe20000000000 */
[----:B------:R-:W-:Y:S01]  /*2a40*/  UMOV UR15, 0xc0000010 ;  /* 0xc0000010000f7882 */ /* 0x000fe20000000000 */
[----:B------:R-:W-:Y:S02]  /*2a50*/  UIADD3 UR14, UR10, 0x80, URZ ;  /* 0x000000800a0e7890 */ /* 0x000fe4000fffe03f */
[----:B------:R-:W-:Y:S01]  /*2a60*/  UIADD3 UR18, UR10, 0x100, URZ ;  /* 0x000001000a127890 */ /* 0x000fe2000fffe03f */
[----:B------:R-:W-:Y:S02]  /*2a70*/  UMOV UR19, 0xc0000010 ;  /* 0xc000001000137882 */ /* 0x000fe40000000000 */
[----:B------:R-:W-:Y:S01]  /*2a80*/  QGMMA.64x64x32.F32.E4M3.E4M3 R72, gdesc[UR8], RZ, !UPT, gsb0 ;  /* 0x00e00000084879f3 */ /* 0x000fe2000c0008ff */
[----:B------:R-:W-:-:S04]  /*2a90*/  UIADD3 UR4, UR4, 0x1, URZ ;  /* 0x0000000104047890 */ /* 0x000fc8000fffe03f */
[----:B------:R-:W-:-:S04]  /*2aa0*/  UISETP.NE.AND UP0, UPT, UR4, 0x5, UPT ;  /* 0x000000050400788c */ /* 0x000fc8000bf05270 */
[----:B------:R-:W-:Y:S02]  /*2ab0*/  USEL UR10, URZ, 0x1, UP0 ;  /* 0x000000013f0a7887 */ /* 0x000fe40008000000 */
[----:B------:R-:W-:-:S04]  /*2ac0*/  USEL UR7, UR4, URZ, UP0 ;  /* 0x0000003f04077287 */ /* 0x000fc80008000000 */
[----:B------:R-:W-:Y:S01]  /*2ad0*/  LOP3.LUT R9, R9, UR10, RZ, 0x3c, !PT ;  /* 0x0000000a09097c12 */ /* 0x000fe2000f8e3cff */
[----:B------:R-:W-:Y:S02]  /*2ae0*/  WARPGROUP.DEPBAR.LE gsb0, 0x0 ;  /* 0x00008000000079c5 */ /* 0x000fe40000010000 */
[----:B------:R-:W-:-:S06]  /*2af0*/  WARPGROUP.ARRIVE ;  /* 0x00000000000079c5 */ /* 0x000fcc0000000000 */
[----:B------:R-:W-:Y:S03]  /*2b00*/  QGMMA.64x64x32.F32.E4M3.E4M3 R72, gdesc[UR12], R72, gsb0 ;  /* 0x00e000000c4879f3 */ /* 0x000fe60008000848 */
[----:B------:R-:W-:Y:S02]  /*2b10*/  WARPGROUP.DEPBAR.LE gsb0, 0x0 ;  /* 0x00008000000079c5 */ /* 0x000fe40000010000 */
[----:B------:R-:W-:-:S06]  /*2b20*/  WARPGROUP.ARRIVE ;  /* 0x00000000000079c5 */ /* 0x000fcc0000000000 */
[----:B------:R-:W-:Y:S03]  /*2b30*/  QGMMA.64x64x32.F32.E4M3.E4M3 R72, gdesc[UR16], R72, gsb0 ;  /* 0x00e00000104879f3 */ /* 0x000fe60008000848 */
[----:B------:R-:W-:Y:S02]  /*2b40*/  WARPGROUP.DEPBAR.LE gsb0, 0x0 ;  /* 0x00008000000079c5 */ /* 0x000fe40000010000 */
[----:B------:R-:W-:Y:S05]  /*2b50*/  @!P3 BRA `(.L_x_26) ;  /* 0x000000000004b947 */ /* 0x000fea0003800000 */
[----:B------:R-:W-:Y:S01]  /*2b60*/  BPT.TRAP 0x1 ;  /* 0x000000040000795c */ /* 0x000fe20000300000 */
.L_x_26:
[----:B-1----:R-:W-:Y:S01]  /*2b70*/  FMNMX R4, R72, R11, !PT ;  /* 0x0000000b48047209 */ /* 0x002fe20007800000 */
[----:B------:R-:W-:Y:S01]  /*2b80*/  ULEA UR4, UR7, UR36, 0x3 ;  /* 0x0000002407047291 */ /* 0x000fe2000f8e183f */
[----:B------:R-:W-:Y:S02]  /*2b90*/  FMNMX R16, R74, R13, !PT ;  /* 0x0000000d4a107209 */ /* 0x000fe40007800000 */
[----:B------:R-:W-:Y:S02]  /*2ba0*/  FMNMX R3, R73, R4, !PT ;  /* 0x0000000449037209 */ /* 0x000fe40007800000 */
[----:B------:R-:W-:Y:S02]  /*2bb0*/  FMNMX R15, R75, R16, !PT ;  /* 0x000000104b0f7209 */ /* 0x000fe40007800000 */
        /* <DEDUP_REMOVED lines=14> */
[----:B------:R-:W1:Y:S02]  /*2ca0*/  SHFL.BFLY PT, R3, R4, 0x1, 0x1f ;  /* 0x0c201f0004037f89 */ /* 0x000e6400000e0000 */
[----:B-1----:R-:W-:Y:S02]  /*2cb0*/  FMNMX R10, R4, R3, !PT ;  /* 0x00000003040a7209 */ /* 0x002fe40007800000 */
[----:B------:R-:W-:-:S03]  /*2cc0*/  FMNMX R4, R78, R15, !PT ;  /* 0x0000000f4e047209 */ /* 0x000fc60007800000 */
[----:B------:R-:W1:Y:S01]  /*2cd0*/  SHFL.BFLY PT, R3, R10, 0x2, 0x1f ;  /* 0x0c401f000a037f89 */ /* 0x000e6200000e0000 */
[----:B------:R-:W-:-:S04]  /*2ce0*/  FMNMX R15, R79, R4, !PT ;  /* 0x000000044f0f7209 */ /* 0x000fc80007800000 */
[----:B------:R-:W-:-:S04]  /*2cf0*/  FMNMX R4, R82, R15, !PT ;  /* 0x0000000f52047209 */ /* 0x000fc80007800000 */
[----:B------:R-:W-:-:S04]  /*2d00*/  FMNMX R15, R83, R4, !PT ;  /* 0x00000004530f7209 */ /* 0x000fc80007800000 */
[----:B------:R-:W-:-:S04]  /*2d10*/  FMNMX R4, R86, R15, !PT ;  /* 0x0000000f56047209 */ /* 0x000fc80007800000 */
[----:B------:R-:W-:-:S04]  /*2d20*/  FMNMX R15, R87, R4, !PT ;  /* 0x00000004570f7209 */ /* 0x000fc80007800000 */
[----:B------:R-:W-:Y:S02]  /*2d30*/  FMNMX R4, R90, R15, !PT ;  /* 0x0000000f5a047209 */ /* 0x000fe40007800000 */
[----:B-1----:R-:W-:Y:S02]  /*2d40*/  FMNMX R3, R10, R3, !PT ;  /* 0x000000030a037209 */ /* 0x002fe40007800000 */
[----:B------:R-:W-:Y:S02]  /*2d50*/  FMNMX R15, R91, R4, !PT ;  /* 0x000000045b0f7209 */ /* 0x000fe40007800000 */
[C---:B------:R-:W-:Y:S02]  /*2d60*/  FSETP.NEU.AND P2, PT, R3.reuse, -INF , PT ;  /* 0xff8000000300780b */ /* 0x040fe40003f4d000 */
[----:B------:R-:W-:Y:S02]  /*2d70*/  FMNMX R4, R94, R15, !PT ;  /* 0x0000000f5e047209 */ /* 0x000fe40007800000 */
[----:B------:R-:W-:-:S02]  /*2d80*/  FSEL R12, R3, RZ, P2 ;  /* 0x000000ff030c7208 */ /* 0x000fc40001000000 */
[----:B------:R-:W-:-:S03]  /*2d90*/  FMNMX R15, R95, R4, !PT ;  /* 0x000000045f0f7209 */ /* 0x000fc60007800000 */
[----:B------:R-:W-:Y:S01]  /*2da0*/  FMUL R14, R12, UR20 ;  /* 0x000000140c0e7c20 */ /* 0x000fe20008400000 */
[----:B------:R-:W-:Y:S01]  /*2db0*/  FMNMX R4, R98, R15, !PT ;  /* 0x0000000f62047209 */ /* 0x000fe20007800000 */
[----:B------:R-:W-:-:S02]  /*2dc0*/  FADD R12, -R12, R11 ;  /* 0x0000000b0c0c7221 */ /* 0x000fc40000000100 */
[--C-:B------:R-:W-:Y:S01]  /*2dd0*/  FFMA R76, R76, UR20, -R14.reuse ;  /* 0x000000144c4c7c23 */ /* 0x100fe2000800080e */
[----:B------:R-:W-:-:S01]  /*2de0*/  FFMA R77, R77, UR20, -R14 ;  /* 0x000000144d4d7c23 */ /* 0x000fc2000800080e */
[--C-:B------:R-:W-:Y:S01]  /*2df0*/  FFMA R72, R72, UR20, -R14.reuse ;  /* 0x0000001448487c23 */ /* 0x100fe2000800080e */
[----:B------:R-:W-:-:S01]  /*2e00*/  FFMA R73, R73, UR20, -R14 ;  /* 0x0000001449497c23 */ /* 0x000fc2000800080e */
[--C-:B------:R-:W-:Y:S01]  /*2e10*/  FFMA R84, R84, UR20, -R14.reuse ;  /* 0x0000001454547c23 */ /* 0x100fe2000800080e */
[----:B------:R-:W-:Y:S01]  /*2e20*/  FSETP.GEU.AND P2, PT, R76, -126, PT ;  /* 0xc2fc00004c00780b */ /* 0x000fe20003f4e000 */
[--C-:B------:R-:W-:Y:S01]  /*2e30*/  FFMA R85, R85, UR20, -R14.reuse ;  /* 0x0000001455557c23 */ /* 0x100fe2000800080e */
[----:B------:R-:W-:Y:S01]  /*2e40*/  FSETP.GEU.AND P3, PT, R77, -126, PT ;  /* 0xc2fc00004d00780b */ /* 0x000fe20003f6e000 */
[--C-:B------:R-:W-:Y:S01]  /*2e50*/  FFMA R80, R80, UR20, -R14.reuse ;  /* 0x0000001450507c23 */ /* 0x100fe2000800080e */
[----:B------:R-:W-:Y:S01]  /*2e60*/  FSETP.GEU.AND P4, PT, R72, -126, PT ;  /* 0xc2fc00004800780b */ /* 0x000fe20003f8e000 */
[--C-:B------:R-:W-:Y:S01]  /*2e70*/  FFMA R81, R81, UR20, -R14.reuse ;  /* 0x0000001451517c23 */ /* 0x100fe2000800080e */
[----:B------:R-:W-:Y:S01]  /*2e80*/  FSETP.GEU.AND P5, PT, R73, -126, PT ;  /* 0xc2fc00004900780b */ /* 0x000fe20003fae000 */
[--C-:B------:R-:W-:Y:S01]  /*2e90*/  FFMA R92, R92, UR20, -R14.reuse ;  /* 0x000000145c5c7c23 */ /* 0x100fe2000800080e */
[----:B------:R-:W-:Y:S01]  /*2ea0*/  FMNMX R15, R99, R4, !PT ;  /* 0x00000004630f7209 */ /* 0x000fe20007800000 */
[--C-:B------:R-:W-:Y:S01]  /*2eb0*/  FFMA R93, R93, UR20, -R14.reuse ;  /* 0x000000145d5d7c23 */ /* 0x100fe2000800080e */
[----:B------:R-:W-:-:S01]  /*2ec0*/  FFMA R88, R88, UR20, -R14 ;  /* 0x0000001458587c23 */ /* 0x000fc2000800080e */
[--C-:B------:R-:W-:Y:S01]  /*2ed0*/  FFMA R89, R89, UR20, -R14.reuse ;  /* 0x0000001459597c23 */ /* 0x100fe2000800080e */
[----:B------:R-:W-:Y:S01]  /*2ee0*/  FMNMX R4, R102, R15, !PT ;  /* 0x0000000f66047209 */ /* 0x000fe20007800000 */
[----:B------:R-:W-:Y:S01]  /*2ef0*/  @!P2 FMUL R76, R76, 0.5 ;  /* 0x3f0000004c4ca820 */ /* 0x000fe20000400000 */
[----:B------:R-:W-:-:S01]  /*2f00*/  FFMA R100, R100, UR20, -R14 ;  /* 0x0000001464647c23 */ /* 0x000fc2000800080e */
[----:B------:R-:W-:Y:S01]  /*2f10*/  @!P3 FMUL R77, R77, 0.5 ;  /* 0x3f0000004d4db820 */ /* 0x000fe20000400000 */
[----:B------:R-:W-:Y:S01]  /*2f20*/  FMNMX R4, R103, R4, !PT ;  /* 0x0000000467047209 */ /* 0x000fe20007800000 */
[----:B------:R-:W-:Y:S01]  /*2f30*/  @!P4 FMUL R72, R72, 0.5 ;  /* 0x3f0000004848c820 */ /* 0x000fe20000400000 */
[----:B------:R-:W-:-:S01]  /*2f40*/  FFMA R101, R101, UR20, -R14 ;  /* 0x0000001465657c23 */ /* 0x000fc2000800080e */
[----:B------:R-:W1:Y:S01]  /*2f50*/  MUFU.EX2 R76, R76 ;  /* 0x0000004c004c7308 */ /* 0x000e620000000800 */
[----:B------:R-:W-:Y:S01]  /*2f60*/  @!P5 FMUL R73, R73, 0.5 ;  /* 0x3f0000004949d820 */ /* 0x000fe20000400000 */
[----:B------:R-:W2:Y:S01]  /*2f70*/  SHFL.BFLY PT, R17, R4, 0x1, 0x1f ;  /* 0x0c201f0004117f89 */ /* 0x000ea200000e0000 */
[----:B------:R-:W-:-:S01]  /*2f80*/  FFMA R96, R96, UR20, -R14 ;  /* 0x0000001460607c23 */ /* 0x000fc2000800080e */
[----:B------:R-:W-:Y:S01]  /*2f90*/  FFMA R97, R97, UR20, -R14 ;  /* 0x0000001461617c23 */ /* 0x000fe2000800080e */
[----:B------:R-:W-:-:S03]  /*2fa0*/  FMUL R12, R12, UR20 ;  /* 0x000000140c0c7c20 */ /* 0x000fc60008400000 */
[----:B------:R-:W3:Y:S08]  /*2fb0*/  MUFU.EX2 R77, R77 ;  /* 0x0000004d004d7308 */ /* 0x000ef00000000800 */
[----:B------:R-:W4:Y:S01]  /*2fc0*/  MUFU.EX2 R72, R72 ;  /* 0x0000004800487308 */ /* 0x000f220000000800 */
[----:B-1----:R-:W-:Y:S01]  /*2fd0*/  @!P2 FMUL R76, R76, R76 ;  /* 0x0000004c4c4ca220 */ /* 0x002fe20000400000 */
[----:B------:R-:W-:-:S06]  /*2fe0*/  FSETP.GEU.AND P2, PT, R84, -126, PT ;  /* 0xc2fc00005400780b */ /* 0x000fcc0003f4e000 */
[----:B------:R-:W1:Y:S01]  /*2ff0*/  MUFU.EX2 R73, R73 ;  /* 0x0000004900497308 */ /* 0x000e620000000800 */
[----:B---3--:R-:W-:Y:S01]  /*3000*/  @!P3 FMUL R77, R77, R77 ;  /* 0x0000004d4d4db220 */ /* 0x008fe20000400000 */
[----:B------:R-:W-:Y:S02]  /*3010*/  FSETP.GEU.AND P3, PT, R85, -126, PT ;  /* 0xc2fc00005500780b */ /* 0x000fe40003f6e000 */
[----:B--2---:R-:W-:-:S03]  /*3020*/  FMNMX R4, R4, R17, !PT ;  /* 0x0000001104047209 */ /* 0x004fc60007800000 */
[----:B------:R-:W-:Y:S01]  /*3030*/  @!P2 FMUL R84, R84, 0.5 ;  /* 0x3f0000005454a820 */ /* 0x000fe20000400000 */
[----:B----4-:R-:W-:Y:S01]  /*3040*/  @!P4 FMUL R72, R72, R72 ;  /* 0x000000484848c220 */ /* 0x010fe20000400000 */
[----:B------:R-:W-:Y:S01]  /*3050*/  FSETP.GEU.AND P4, PT, R80, -126, PT ;  /* 0xc2fc00005000780b */ /* 0x000fe20003f8e000 */
[----:B------:R-:W2:Y:S03]  /*3060*/  SHFL.BFLY PT, R19, R4, 0x2, 0x1f ;  /* 0x0c401f0004137f89 */ /* 0x000ea600000e0000 */
[----:B------:R-:W3:Y:S02]  /*3070*/  MUFU.EX2 R84, R84 ;  /* 0x0000005400547308 */ /* 0x000ee40000000800 */
[----:B------:R-:W-:Y:S01]  /*3080*/  @!P3 FMUL R85, R85, 0.5 ;  /* 0x3f0000005555b820 */ /* 0x000fe20000400000 */
[----:B-1----:R-:W-:Y:S01]  /*3090*/  @!P5 FMUL R73, R73, R73 ;  /* 0x000000494949d220 */ /* 0x002fe20000400000 */
[----:B------:R-:W-:-:S04]  /*30a0*/  FSETP.GEU.AND P5, PT, R81, -126, PT ;  /* 0xc2fc00005100780b */ /* 0x000fc80003fae000 */
[----:B------:R-:W1:Y:S01]  /*30b0*/  MUFU.EX2 R85, R85 ;  /* 0x0000005500557308 */ /* 0x000e620000000800 */
[----:B------:R-:W-:-:S07]  /*30c0*/  @!P4 FMUL R80, R80, 0.5 ;  /* 0x3f0000005050c820 */ /* 0x000fce0000400000 */
[----:B------:R-:W4:Y:S01]  /*30d0*/  MUFU.EX2 R80, R80 ;  /* 0x0000005000507308 */ /* 0x000f220000000800 */
[----:B---3--:R-:W-:Y:S01]  /*30e0*/  @!P2 FMUL R84, R84, R84 ;  /* 0x000000545454a220 */ /* 0x008fe20000400000 */
[----:B------:R-:W-:Y:S01]  /*30f0*/  FSETP.GEU.AND P2, PT, R92, -126, PT ;  /* 0xc2fc00005c00780b */ /* 0x000fe20003f4e000 */
[----:B------:R-:W-:Y:S01]  /*3100*/  @!P5 FMUL R81, R81, 0.5 ;  /* 0x3f0000005151d820 */ /* 0x000fe20000400000 */
[----:B--2---:R-:W-:-:S05]  /*3110*/  FMNMX R4, R4, R19, !PT ;  /* 0x0000001304047209 */ /* 0x004fca0007800000 */
[----:B------:R-:W2:Y:S01]  /*3120*/  MUFU.EX2 R81, R81 ;  /* 0x0000005100517308 */ /* 0x000ea20000000800 */
[----:B-1----:R-:W-:Y:S01]  /*3130*/  @!P3 FMUL R85, R85, R85 ;  /* 0x000000555555b220 */ /* 0x002fe20000400000 */
[----:B------:R-:W-:-:S04]  /*3140*/  FSETP.GEU.AND P3, PT, R93, -126, PT ;  /* 0xc2fc00005d00780b */ /* 0x000fc80003f6e000 */
[----:B------:R-:W-:Y:S01]  /*3150*/  @!P2 FMUL R92, R92, 0.5 ;  /* 0x3f0000005c5ca820 */ /* 0x000fe20000400000 */
[----:B----4-:R-:W-:Y:S01]  /*3160*/  @!P4 FMUL R80, R80, R80 ;  /* 0x000000505050c220 */ /* 0x010fe20000400000 */
[----:B------:R-:W-:Y:S02]  /*3170*/  FSETP.GEU.AND P4, PT, R88, -126, PT ;  /* 0xc2fc00005800780b */ /* 0x000fe40003f8e000 */
[----:B------:R-:W1:Y:S05]  /*3180*/  MUFU.EX2 R17, R92 ;  /* 0x0000005c00117308 */ /* 0x000e6a0000000800 */
[----:B------:R-:W-:Y:S01]  /*3190*/  @!P3 FMUL R93, R93, 0.5 ;  /* 0x3f0000005d5db820 */ /* 0x000fe20000400000 */
[----:B--2---:R-:W-:Y:S01]  /*31a0*/  @!P5 FMUL R81, R81, R81 ;  /* 0x000000515151d220 */ /* 0x004fe20000400000 */
[----:B------:R-:W-:-:S02]  /*31b0*/  FSETP.GEU.AND P5, PT, R89, -126, PT ;  /* 0xc2fc00005900780b */ /* 0x000fc40003fae000 */
[----:B------:R-:W2:Y:S02]  /*31c0*/  MUFU.EX2 R16, R93 ;  /* 0x0000005d00107308 */ /* 0x000ea40000000800 */
[----:B------:R-:W-:Y:S01]  /*31d0*/  @!P4 FMUL R88, R88, 0.5 ;  /* 0x3f0000005858c820 */ /* 0x000fe20000400000 */
[----:B-1----:R-:W-:Y:S01]  /*31e0*/  @!P2 FMUL R17, R17, R17 ;  /* 0x000000111111a220 */ /* 0x002fe20000400000 */
[----:B------:R-:W-:-:S04]  /*31f0*/  FSETP.GEU.AND P2, PT, R100, -126, PT ;  /* 0xc2fc00006400780b */ /* 0x000fc80003f4e000 */
[----:B------:R-:W1:Y:S03]  /*3200*/  MUFU.EX2 R15, R88 ;  /* 0x00000058000f7308 */ /* 0x000e660000000800 */
[----:B------:R-:W-:Y:S01]  /*3210*/  @!P5 FMUL R89, R89, 0.5 ;  /* 0x3f0000005959d820 */ /* 0x000fe20000400000 */
[----:B--2---:R-:W-:-:S04]  /*3220*/  @!P3 FMUL R16, R16, R16 ;  /* 0x000000101010b220 */ /* 0x004fc80000400000 */
[----:B------:R-:W2:Y:S01]  /*3230*/  MUFU.EX2 R10, R89 ;  /* 0x00000059000a7308 */ /* 0x000ea20000000800 */
[----:B------:R-:W-:Y:S01]  /*3240*/  FSETP.NEU.AND P3, PT, R4, -INF , PT ;  /* 0xff8000000400780b */ /* 0x000fe20003f6d000 */
[----:B------:R-:W-:-:S03]  /*3250*/  @!P2 FMUL R100, R100, 0.5 ;  /* 0x3f0000006464a820 */ /* 0x000fc60000400000 */
[----:B------:R-:W-:Y:S02]  /*3260*/  FSEL R20, R4, RZ, P3 ;  /* 0x000000ff04147208 */ /* 0x000fe40001800000 */
[----:B------:R-:W-:Y:S01]  /*3270*/  FSETP.GEU.AND P3, PT, R101, -126, PT ;  /* 0xc2fc00006500780b */ /* 0x000fe20003f6e000 */
[----:B------:R-:W3:Y:S01]  /*3280*/  MUFU.EX2 R21, R100 ;  /* 0x0000006400157308 */ /* 0x000ee20000000800 */
[----:B-1----:R-:W-:Y:S01]  /*3290*/  @!P4 FMUL R15, R15, R15 ;  /* 0x0000000f0f0fc220 */ /* 0x002fe20000400000 */
[----:B------:R-:W-:Y:S01]  /*32a0*/  FMUL R22, R20, UR20 ;  /* 0x0000001414167c20 */ /* 0x000fe20008400000 */
[----:B------:R-:W-:Y:S02]  /*32b0*/  FSETP.GEU.AND P4, PT, R96, -126, PT ;  /* 0xc2fc00006000780b */ /* 0x000fe40003f8e000 */
[----:B------:R-:W-:Y:S01]  /*32c0*/  FADD R11, R72, R15 ;  /* 0x0000000f480b7221 */ /* 0x000fe20000000000 */
[----:B------:R-:W-:-:S01]  /*32d0*/  FFMA R78, R78, UR20, -R22 ;  /* 0x000000144e4e7c23 */ /* 0x000fc20008000816 */
[--C-:B------:R-:W-:Y:S01]  /*32e0*/  FFMA R23, R79, UR20, -R22.reuse ;  /* 0x000000144f177c23 */ /* 0x100fe20008000816 */
[----:B------:R-:W-:-:S01]  /*32f0*/  FFMA R74, R74, UR20, -R22 ;  /* 0x000000144a4a7c23 */ /* 0x000fc20008000816 */
[----:B--2---:R-:W-:Y:S01]  /*3300*/  @!P5 FMUL R10, R10, R10 ;  /* 0x0000000a0a0ad220 */ /* 0x004fe20000400000 */
[----:B------:R-:W-:Y:S01]  /*3310*/  FSETP.GEU.AND P5, PT, R97, -126, PT ;  /* 0xc2fc00006100780b */ /* 0x000fe20003fae000 */
[--C-:B------:R-:W-:Y:S01]  /*3320*/  FFMA R75, R75, UR20, -R22.reuse ;  /* 0x000000144b4b7c23 */ /* 0x100fe20008000816 */
[----:B------:R-:W-:Y:S01]  /*3330*/  @!P3 FMUL R101, R101, 0.5 ;  /* 0x3f0000006565b820 */ /* 0x000fe20000400000 */
[--C-:B------:R-:W-:Y:S01]  /*3340*/  FFMA R93, R86, UR20, -R22.reuse ;  /* 0x00000014565d7c23 */ /* 0x100fe20008000816 */
[----:B------:R-:W-:-:S01]  /*3350*/  FFMA R92, R82, UR20, -R22 ;  /* 0x00000014525c7c23 */ /* 0x000fc20008000816 */
[--C-:B------:R-:W-:Y:S01]  /*3360*/  FFMA R94, R94, UR20, -R22.reuse ;  /* 0x000000145e5e7c23 */ /* 0x100fe20008000816 */
[----:B------:R-:W1:Y:S01]  /*3370*/  MUFU.EX2 R18, R101 ;  /* 0x0000006500127308 */ /* 0x000e620000000800 */
[----:B---3--:R-:W-:Y:S01]  /*3380*/  @!P2 FMUL R21, R21, R21 ;  /* 0x000000151515a220 */ /* 0x008fe20000400000 */
[----:B------:R-:W-:Y:S01]  /*3390*/  FSETP.GEU.AND P2, PT, R78, -126, PT ;  /* 0xc2fc00004e00780b */ /* 0x000fe20003f4e000 */
[----:B------:R-:W-:Y:S01]  /*33a0*/  @!P4 FMUL R96, R96, 0.5 ;  /* 0x3f0000006060c820 */ /* 0x000fe20000400000 */
[--C-:B------:R-:W-:Y:S01]  /*33b0*/  FFMA R95, R95, UR20, -R22.reuse ;  /* 0x000000145f5f7c23 */ /* 0x100fe20008000816 */
[----:B------:R-:W-:-:S01]  /*33c0*/  FFMA R91, R91, UR20, -R22 ;  /* 0x000000145b5b7c23 */ /* 0x000fc20008000816 */
[--C-:B------:R-:W-:Y:S01]  /*33d0*/  FFMA R102, R102, UR20, -R22.reuse ;  /* 0x0000001466667c23 */ /* 0x100fe20008000816 */
[----:B------:R-:W-:Y:S01]  /*33e0*/  @!P5 FMUL R97, R97, 0.5 ;  /* 0x3f0000006161d820 */ /* 0x000fe20000400000 */
[----:B------:R-:W2:Y:S01]  /*33f0*/  MUFU.EX2 R19, R96 ;  /* 0x0000006000137308 */ /* 0x000ea20000000800 */
[----:B------:R-:W-:-:S01]  /*3400*/  FFMA R103, R103, UR20, -R22 ;  /* 0x0000001467677c23 */ /* 0x000fc20008000816 */
[--C-:B------:R-:W-:Y:S01]  /*3410*/  FFMA R98, R98, UR20, -R22.reuse ;  /* 0x0000001462627c23 */ /* 0x100fe20008000816 */
[----:B------:R-:W-:-:S01]  /*3420*/  FFMA R99, R99, UR20, -R22 ;  /* 0x0000001463637c23 */ /* 0x000fc20008000816 */
[----:B------:R-:W-:-:S02]  /*3430*/  F2FP.SATFINITE.E4M3.F32.PACK_AB_MERGE_C R15, RZ, R15, RZ ;  /* 0x0000000fff0f723e */ /* 0x000fc400048070ff */
[----:B------:R-:W-:Y:S01]  /*3440*/  F2FP.SATFINITE.E4M3.F32.PACK_AB_MERGE_C R72, RZ, R72, RZ ;  /* 0x00000048ff48723e */ /* 0x000fe200048070ff */
[----:B------:R-:W-:Y:S01]  /*3450*/  @!P2 FMUL R78, R78, 0.5 ;  /* 0x3f0000004e4ea820 */ /* 0x000fe20000400000 */
[----:B------:R-:W3:Y:S01]  /*3460*/  MUFU.EX2 R14, R97 ;  /* 0x00000061000e7308 */ /* 0x000ee20000000800 */
[----:B-1----:R-:W-:Y:S01]  /*3470*/  @!P3 FMUL R18, R18, R18 ;  /* 0x000000121212b220 */ /* 0x002fe20000400000 */
[----:B------:R-:W-:Y:S02]  /*3480*/  FSETP.GEU.AND P3, PT, R23, -126, PT ;  /* 0xc2fc00001700780b */ /* 0x000fe40003f6e000 */
[----:B------:R-:W-:Y:S02]  /*3490*/  LOP3.LUT R15, R15, 0xff, RZ, 0xc0, !PT ;  /* 0x000000ff0f0f7812 */ /* 0x000fe400078ec0ff */
[----:B------:R-:W-:Y:S02]  /*34a0*/  LOP3.LUT R72, R72, 0xff, RZ, 0xc0, !PT ;  /* 0x000000ff48487812 */ /* 0x000fe400078ec0ff */
[----:B------:R1:W4:Y:S01]  /*34b0*/  MUFU.EX2 R89, R78 ;  /* 0x0000004e00597308 */ /* 0x0003220000000800 */
[----:B--2---:R-:W-:Y:S01]  /*34c0*/  @!P4 FMUL R19, R19, R19 ;  /* 0x000000131313c220 */ /* 0x004fe20000400000 */
[----:B------:R-:W-:-:S05]  /*34d0*/  FSETP.GEU.AND P4, PT, R74, -126, PT ;  /* 0xc2fc00004a00780b */ /* 0x000fca0003f8e000 */
[----:B------:R-:W-:Y:S01]  /*34e0*/  @!P3 FMUL R23, R23, 0.5 ;  /* 0x3f0000001717b820 */ /* 0x000fe20000400000 */
[----:B---3--:R-:W-:Y:S01]  /*34f0*/  @!P5 FMUL R14, R14, R14 ;  /* 0x0000000e0e0ed220 */ /* 0x008fe20000400000 */
[----:B------:R-:W-:Y:S02]  /*3500*/  FSETP.GEU.AND P5, PT, R75, -126, PT ;  /* 0xc2fc00004b00780b */ /* 0x000fe40003fae000 */
[----:B------:R2:W3:Y:S01]  /*3510*/  MUFU.EX2 R82, R23 ;  /* 0x0000001700527308 */ /* 0x0004e20000000800 */
[----:B-1----:R-:W-:-:S01]  /*3520*/  FADD R78, R81, R14 ;  /* 0x0000000e514e7221 */ /* 0x002fc20000000000 */
[----:B------:R-:W-:Y:S02]  /*3530*/  F2FP.SATFINITE.E4M3.F32.PACK_AB_MERGE_C R14, RZ, R14, RZ ;  /* 0x0000000eff0e723e */ /* 0x000fe400048070ff */
[----:B------:R-:W-:Y:S01]  /*3540*/  @!P4 FMUL R74, R74, 0.5 ;  /* 0x3f0000004a4ac820 */ /* 0x000fe20000400000 */
[----:B------:R-:W-:Y:S01]  /*3550*/  F2FP.SATFINITE.E4M3.F32.PACK_AB_MERGE_C R81, RZ, R81, RZ ;  /* 0x00000051ff51723e */ /* 0x000fe200048070ff */
[----:B----4-:R-:W-:Y:S01]  /*3560*/  @!P2 FMUL R89, R89, R89 ;  /* 0x000000595959a220 */ /* 0x010fe20000400000 */
[----:B------:R-:W-:Y:S01]  /*3570*/  FSETP.GEU.AND P2, PT, R93, -126, PT ;  /* 0xc2fc00005d00780b */ /* 0x000fe20003f4e000 */
[----:B------:R1:W4:Y:S01]  /*3580*/  MUFU.EX2 R79, R74 ;  /* 0x0000004a004f7308 */ /* 0x0003220000000800 */
[----:B--2---:R-:W-:-:S01]  /*3590*/  FFMA R23, R90, UR20, -R22 ;  /* 0x000000145a177c23 */ /* 0x004fc20008000816 */
[----:B------:R-:W-:Y:S01]  /*35a0*/  LOP3.LUT R14, R14, 0xffff, RZ, 0xc0, !PT ;  /* 0x0000ffff0e0e7812 */ /* 0x000fe200078ec0ff */
[----:B------:R-:W-:Y:S01]  /*35b0*/  @!P5 FMUL R75, R75, 0.5 ;  /* 0x3f0000004b4bd820 */ /* 0x000fe20000400000 */
[----:B------:R-:W-:-:S04]  /*35c0*/  LOP3.LUT R81, R81, 0xffff, RZ, 0xc0, !PT ;  /* 0x0000ffff51517812 */ /* 0x000fc800078ec0ff */
[----:B------:R2:W5:Y:S01]  /*35d0*/  MUFU.EX2 R88, R75 ;  /* 0x0000004b00587308 */ /* 0x0005620000000800 */
[----:B---3--:R-:W-:Y:S01]  /*35e0*/  @!P3 FMUL R82, R82, R82 ;  /* 0x000000525252b220 */ /* 0x008fe20000400000 */
[--C-:B-1----:R-:W-:Y:S02]  /*35f0*/  FFMA R74, R83, UR20, -R22.reuse ;  /* 0x00000014534a7c23 */ /* 0x102fe40008000816 */
[----:B------:R-:W-:Y:S01]  /*3600*/  @!P2 FMUL R93, R93, 0.5 ;  /* 0x3f0000005d5da820 */ /* 0x000fe20000400000 */
[----:B--2---:R-:W-:Y:S01]  /*3610*/  FFMA R75, R87, UR20, -R22 ;  /* 0x00000014574b7c23 */ /* 0x004fe20008000816 */
[----:B----4-:R-:W-:Y:S02]  /*3620*/  @!P4 FMUL R79, R79, R79 ;  /* 0x0000004f4f4fc220 */ /* 0x010fe40000400000 */
[----:B------:R-:W1:Y:S01]  /*3630*/  MUFU.EX2 R87, R93 ;  /* 0x0000005d00577308 */ /* 0x000e620000000800 */
[----:B------:R-:W-:Y:S01]  /*3640*/  FSETP.GEU.AND P4, PT, R92, -126, PT ;  /* 0xc2fc00005c00780b */ /* 0x000fe20003f8e000 */
[----:B------:R-:W-:Y:S01]  /*3650*/  FADD R22, R77, R16 ;  /* 0x000000104d167221 */ /* 0x000fe20000000000 */
[----:B------:R-:W-:-:S02]  /*3660*/  FSETP.GEU.AND P3, PT, R75, -126, PT ;  /* 0xc2fc00004b00780b */ /* 0x000fc40003f6e000 */
[----:B------:R-:W-:Y:S01]  /*3670*/  F2FP.SATFINITE.E4M3.F32.PACK_AB_MERGE_C R16, RZ, R16, RZ ;  /* 0x00000010ff10723e */ /* 0x000fe200048070ff */
[----:B-----5:R-:W-:Y:S01]  /*3680*/  @!P5 FMUL R88, R88, R88 ;  /* 0x000000585858d220 */ /* 0x020fe20000400000 */
[----:B------:R-:W-:Y:S02]  /*3690*/  FSETP.GEU.AND P5, PT, R74, -126, PT ;  /* 0xc2fc00004a00780b */ /* 0x000fe40003fae000 */
[----:B------:R-:W-:Y:S02]  /*36a0*/  LOP3.LUT R16, R16, 0xffff, RZ, 0xc0, !PT ;  /* 0x0000ffff10107812 */ /* 0x000fe400078ec0ff */
[----:B------:R-:W-:-:S03]  /*36b0*/  F2FP.SATFINITE.E4M3.F32.PACK_AB_MERGE_C R77, RZ, R77, RZ ;  /* 0x0000004dff4d723e */ /* 0x000fc600048070ff */
[----:B------:R-:W-:Y:S01]  /*36c0*/  @!P4 FMUL R92, R92, 0.5 ;  /* 0x3f0000005c5cc820 */ /* 0x000fe20000400000 */
[----:B------:R-:W-:Y:S01]  /*36d0*/  LOP3.LUT R77, R77, 0xffff, RZ, 0xc0, !PT ;  /* 0x0000ffff4d4d7812 */ /* 0x000fe200078ec0ff */
[----:B------:R-:W-:Y:S01]  /*36e0*/  @!P3 FMUL R75, R75, 0.5 ;  /* 0x3f0000004b4bb820 */ /* 0x000fe20000400000 */
[----:B-1----:R-:W-:Y:S01]  /*36f0*/  @!P2 FMUL R87, R87, R87 ;  /* 0x000000575757a220 */ /* 0x002fe20000400000 */
[----:B------:R-:W-:Y:S01]  /*3700*/  FSETP.GEU.AND P2, PT, R94, -126, PT ;  /* 0xc2fc00005e00780b */ /* 0x000fe20003f4e000 */
[----:B------:R-:W1:Y:S01]  /*3710*/  MUFU.EX2 R83, R92 ;  /* 0x0000005c00537308 */ /* 0x000e620000000800 */
[----:B------:R-:W-:-:S07]  /*3720*/  @!P5 FMUL R74, R74, 0.5 ;  /* 0x3f0000004a4ad820 */ /* 0x000fce0000400000 */
[----:B------:R2:W3:Y:S04]  /*3730*/  MUFU.EX2 R90, R75 ;  /* 0x0000004b005a7308 */ /* 0x0004e80000000800 */
[----:B------:R-:W-:-:S04]  /*3740*/  @!P2 FMUL R94, R94, 0.5 ;  /* 0x3f0000005e5ea820 */ /* 0x000fc80000400000 */
[----:B------:R4:W5:Y:S01]  /*3750*/  MUFU.EX2 R86, R74 ;  /* 0x0000004a00567308 */ /* 0x0009620000000800 */
[----:B-1----:R-:W-:Y:S01]  /*3760*/  @!P4 FMUL R83, R83, R83 ;  /* 0x000000535353c220 */ /* 0x002fe20000400000 */
[----:B------:R-:W-:Y:S01]  /*3770*/  FSETP.GEU.AND P4, PT, R23, -126, PT ;  /* 0xc2fc00001700780b */ /* 0x000fe20003f8e000 */
[----:B--2---:R-:W-:-:S01]  /*3780*/  FADD R75, R85, R18 ;  /* 0x00000012554b7221 */ /* 0x004fc20000000000 */
[----:B------:R-:W-:Y:S02]  /*3790*/  F2FP.SATFINITE.E4M3.F32.PACK_AB_MERGE_C R85, RZ, R85, RZ ;  /* 0x00000055ff55723e */ /* 0x000fe400048070ff */
[----:B------:R-:W-:Y:S01]  /*37a0*/  F2FP.SATFINITE.E4M3.F32.PACK_AB_MERGE_C R18, RZ, R18, RZ ;  /* 0x00000012ff12723e */ /* 0x000fe200048070ff */
[----:B------:R-:W-:Y:S01]  /*37b0*/  FADD R22, R22, R75 ;  /* 0x0000004b16167221 */ /* 0x000fe20000000000 */
[----:B------:R-:W1:Y:S01]  /*37c0*/  MUFU.EX2 R94, R94 ;  /* 0x0000005e005e7308 */ /* 0x000e620000000800 */
[----:B---3--:R-:W-:Y:S01]  /*37d0*/  @!P3 FMUL R90, R90, R90 ;  /* 0x0000005a5a5ab220 */ /* 0x008fe20000400000 */
[----:B------:R-:W-:Y:S01]  /*37e0*/  FSETP.GEU.AND P3, PT, R95, -126, PT ;  /* 0xc2fc00005f00780b */ /* 0x000fe20003f6e000 */
[----:B----4-:R-:W-:-:S01]  /*37f0*/  FADD R74, R80, R19 ;  /* 0x00000013504a7221 */ /* 0x010fc20000000000 */
[----:B------:R-:W-:-:S02]  /*3800*/  LOP3.LUT R85, R85, 0xffff, RZ, 0xc0, !PT ;  /* 0x0000ffff55557812 */ /* 0x000fc400078ec0ff */
[----:B------:R-:W-:Y:S01]  /*3810*/  F2FP.SATFINITE.E4M3.F32.PACK_AB_MERGE_C R19, RZ, R19, RZ ;  /* 0x00000013ff13723e */ /* 0x000fe200048070ff */
[----:B------:R-:W-:Y:S01]  /*3820*/  @!P4 FMUL R23, R23, 0.5 ;  /* 0x3f0000001717c820 */ /* 0x000fe20000400000 */
[----:B------:R-:W-:-:S01]  /*3830*/  FADD R11, R11, R74 ;  /* 0x0000004a0b0b7221 */ /* 0x000fc20000000000 */
[----:B-----5:R-:W-:Y:S01]  /*3840*/  @!P5 FMUL R86, R86, R86 ;  /* 0x000000565656d220 */ /* 0x020fe20000400000 */
[----:B------:R-:W-:Y:S01]  /*3850*/  FSETP.GEU.AND P5, PT, R91, -126, PT ;  /* 0xc2fc00005b00780b */ /* 0x000fe20003fae000 */
[----:B------:R2:W3:Y:S01]  /*3860*/  MUFU.EX2 R92, R23 ;  /* 0x00000017005c7308 */ /* 0x0004e20000000800 */
[----:B------:R-:W-:Y:S02]  /*3870*/  F2FP.SATFINITE.E4M3.F32.PACK_AB_MERGE_C R80, RZ, R80, RZ ;  /* 0x00000050ff50723e */ /* 0x000fe400048070ff */
[----:B------:R-:W-:Y:S01]  /*3880*/  LOP3.LUT R18, R18, 0xffff, RZ, 0xc0, !PT ;  /* 0x0000ffff12127812 */ /* 0x000fe200078ec0ff */
[----:B------:R-:W-:Y:S01]  /*3890*/  @!P3 FMUL R95, R95, 0.5 ;  /* 0x3f0000005f5fb820 */ /* 0x000fe20000400000 */
[----:B------:R-:W-:Y:S01]  /*38a0*/  LOP3.LUT R19, R19, 0xff, RZ, 0xc0, !PT ;  /* 0x000000ff13137812 */ /* 0x000fe200078ec0ff */
[----:B-1----:R-:W-:Y:S01]  /*38b0*/  @!P2 FMUL R94, R94, R94 ;  /* 0x0000005e5e5ea220 */ /* 0x002fe20000400000 */
[----:B------:R-:W-:Y:S01]  /*38c0*/  FSETP.GEU.AND P2, PT, R102, -126, PT ;  /* 0xc2fc00006600780b */ /* 0x000fe20003f4e000 */
[----:B------:R-:W1:Y:S01]  /*38d0*/  MUFU.EX2 R97, R95 ;  /* 0x0000005f00617308 */ /* 0x000e620000000800 */
[----:B--2---:R-:W-:-:S01]  /*38e0*/  FADD R23, R84, R21 ;  /* 0x0000001554177221 */ /* 0x004fc20000000000 */
[----:B------:R-:W-:Y:S01]  /*38f0*/  FADD R75, R89, R94 ;  /* 0x0000005e594b7221 */ /* 0x000fe20000000000 */
[----:B------:R-:W-:Y:S01]  /*3900*/  F2FP.SATFINITE.E4M3.F32.PACK_AB_MERGE_C R84, RZ, R84, RZ ;  /* 0x00000054ff54723e */ /* 0x000fe200048070ff */
[----:B------:R-:W-:Y:S01]  /*3910*/  @!P5 FMUL R91, R91, 0.5 ;  /* 0x3f0000005b5bd820 */ /* 0x000fe20000400000 */
[----:B------:R-:W-:-:S02]  /*3920*/  F2FP.SATFINITE.E4M3.F32.PACK_AB_MERGE_C R94, RZ, R94, RZ ;  /* 0x0000005eff5e723e */ /* 0x000fc400048070ff */
[----:B------:R-:W-:Y:S01]  /*3930*/  LOP3.LUT R84, R84, 0xff, RZ, 0xc0, !PT ;  /* 0x000000ff54547812 */ /* 0x000fe200078ec0ff */
[----:B------:R2:W4:Y:S01]  /*3940*/  MUFU.EX2 R93, R91 ;  /* 0x0000005b005d7308 */ /* 0x0005220000000800 */
[----:B---3--:R-:W-:Y:S01]  /*3950*/  @!P4 FMUL R92, R92, R92 ;  /* 0x0000005c5c5cc220 */ /* 0x008fe20000400000 */
[----:B------:R-:W-:Y:S02]  /*3960*/  FSETP.GEU.AND P4, PT, R98, -126, PT ;  /* 0xc2fc00006200780b */ /* 0x000fe40003f8e000 */
[----:B------:R-:W-:Y:S01]  /*3970*/  @!P2 FMUL R102, R102, 0.5 ;  /* 0x3f0000006666a820 */ /* 0x000fe20000400000 */
[----:B------:R-:W-:Y:S02]  /*3980*/  F2FP.SATFINITE.E4M3.F32.PACK_AB_MERGE_C R21, RZ, R21, RZ ;  /* 0x00000015ff15723e */ /* 0x000fe400048070ff */
[----:B------:R-:W-:Y:S01]  /*3990*/  PRMT R84, R85, 0x7604, R84 ;  /* 0x0000760455547816 */ /* 0x000fe20000000054 */
[----:B-1----:R-:W-:Y:S01]  /*39a0*/  @!P3 FMUL R97, R97, R97 ;  /* 0x000000616161b220 */ /* 0x002fe20000400000 */
[----:B------:R-:W-:Y:S01]  /*39b0*/  FSETP.GEU.AND P3, PT, R103, -126, PT ;  /* 0xc2fc00006700780b */ /* 0x000fe20003f6e000 */
[----:B------:R-:W1:Y:S01]  /*39c0*/  MUFU.EX2 R102, R102 ;  /* 0x0000006600667308 */ /* 0x000e620000000800 */
[----:B--2---:R-:W-:-:S01]  /*39d0*/  FADD R91, -R20, R13 ;  /* 0x0000000d145b7221 */ /* 0x004fc20000000100 */
[----:B------:R-:W-:Y:S01]  /*39e0*/  FADD R13, R73, R10 ;  /* 0x0000000a490d7221 */ /* 0x000fe20000000000 */
[----:B------:R-:W-:-:S02]  /*39f0*/  FADD R20, R76, R17 ;  /* 0x000000114c147221 */ /* 0x000fc40000000000 */
[----:B------:R-:W-:Y:S01]  /*3a00*/  @!P4 FMUL R98, R98, 0.5 ;  /* 0x3f0000006262c820 */ /* 0x000fe20000400000 */
[----:B------:R-:W-:Y:S01]  /*3a10*/  F2FP.SATFINITE.E4M3.F32.PACK_AB_MERGE_C R10, RZ, R10, RZ ;  /* 0x0000000aff0a723e */ /* 0x000fe200048070ff */
[----:B----4-:R-:W-:Y:S01]  /*3a20*/  @!P5 FMUL R93, R93, R93 ;  /* 0x0000005d5d5dd220 */ /* 0x010fe20000400000 */
[----:B------:R-:W-:Y:S01]  /*3a30*/  FSETP.GEU.AND P5, PT, R99, -126, PT ;  /* 0xc2fc00006300780b */ /* 0x000fe20003fae000 */
[----:B------:R-:W-:Y:S01]  /*3a40*/  FADD R20, R20, R23 ;  /* 0x0000001714147221 */ /* 0x000fe20000000000 */
[----:B------:R-:W-:Y:S01]  /*3a50*/  F2FP.SATFINITE.E4M3.F32.PACK_AB_MERGE_C R17, RZ, R17, RZ ;  /* 0x00000011ff11723e */ /* 0x000fe200048070ff */
[----:B------:R-:W2:Y:S01]  /*3a60*/  MUFU.EX2 R98, R98 ;  /* 0x0000006200627308 */ /* 0x000ea20000000800 */
[----:B------:R-:W-:Y:S01]  /*3a70*/  LOP3.LUT R10, R10, 0xffff, RZ, 0xc0, !PT ;  /* 0x0000ffff0a0a7812 */ /* 0x000fe200078ec0ff */
[----:B------:R-:W-:Y:S01]  /*3a80*/  @!P3 FMUL R103, R103, 0.5 ;  /* 0x3f0000006767b820 */ /* 0x000fe20000400000 */
[----:B------:R-:W-:-:S01]  /*3a90*/  FADD R23, R79, R92 ;  /* 0x0000005c4f177221 */ /* 0x000fc20000000000 */
[----:B------:R-:W-:Y:S01]  /*3aa0*/  FADD R13, R13, R78 ;  /* 0x0000004e0d0d7221 */ /* 0x000fe20000000000 */
[----:B------:R-:W-:Y:S01]  /*3ab0*/  LOP3.LUT R17, R17, 0xff, RZ, 0xc0, !PT ;  /* 0x000000ff11117812 */ /* 0x000fe200078ec0ff */
[----:B------:R-:W-:Y:S01]  /*3ac0*/  FADD R74, R88, R93 ;  /* 0x0000005d584a7221 */ /* 0x000fe20000000000 */
[----:B-1----:R-:W-:Y:S01]  /*3ad0*/  @!P2 FMUL R102, R102, R102 ;  /* 0x000000666666a220 */ /* 0x002fe20000400000 */
[----:B------:R-:W-:Y:S01]  /*3ae0*/  FSETP.GEU.AND P2, PT, R12, -126, PT ;  /* 0xc2fc00000c00780b */ /* 0x000fe20003f4e000 */
[----:B------:R-:W1:Y:S01]  /*3af0*/  MUFU.EX2 R103, R103 ;  /* 0x0000006700677308 */ /* 0x000e620000000800 */
[----:B------:R-:W-:Y:S01]  /*3b00*/  @!P5 FMUL R99, R99, 0.5 ;  /* 0x3f0000006363d820 */ /* 0x000fe20000400000 */
[----:B------:R-:W-:Y:S01]  /*3b10*/  FADD R100, R87, R102 ;  /* 0x0000006657647221 */ /* 0x000fe20000000000 */
[----:B------:R-:W-:Y:S01]  /*3b20*/  F2FP.SATFINITE.E4M3.F32.PACK_AB_MERGE_C R87, RZ, R87, RZ ;  /* 0x00000057ff57723e */ /* 0x000fe200048070ff */
[----:B------:R-:W-:Y:S01]  /*3b30*/  FADD R22, R13, R22 ;  /* 0x000000160d167221 */ /* 0x000fe20000000000 */
[----:B------:R-:W-:Y:S01]  /*3b40*/  F2FP.SATFINITE.E4M3.F32.PACK_AB_MERGE_C R92, RZ, R92, RZ ;  /* 0x0000005cff5c723e */ /* 0x000fe200048070ff */
[----:B------:R-:W-:Y:S01]  /*3b50*/  FADD R78, R82, R97 ;  /* 0x00000061524e7221 */ /* 0x000fe20000000000 */
[----:B------:R-:W-:Y:S01]  /*3b60*/  PRMT R10, R10, 0x7604, R15 ;  /* 0x000076040a0a7816 */ /* 0x000fe2000000000f */
[----:B------:R-:W3:Y:S01]  /*3b70*/  MUFU.EX2 R99, R99 ;  /* 0x0000006300637308 */ /* 0x000ee20000000800 */
[----:B--2---:R-:W-:Y:S01]  /*3b80*/  @!P4 FMUL R98, R98, R98 ;  /* 0x000000626262c220 */ /* 0x004fe20000400000 */
[----:B------:R-:W-:Y:S01]  /*3b90*/  IMAD.U32 R15, R94, 0x10000, RZ ;  /* 0x000100005e0f7824 */ /* 0x000fe200078e00ff */
[----:B------:R-:W-:Y:S01]  /*3ba0*/  PRMT R16, R16, 0x7604, R17 ;  /* 0x0000760410107816 */ /* 0x000fe20000000011 */
[----:B------:R-:W-:Y:S01]  /*3bb0*/  @!P2 FMUL R12, R12, 0.5 ;  /* 0x3f0000000c0ca820 */ /* 0x000fe20000400000 */
[----:B------:R-:W-:Y:S01]  /*3bc0*/  IMAD.U32 R87, R87, 0x10000, RZ ;  /* 0x0001000057577824 */ /* 0x000fe200078e00ff */
[----:B------:R-:W-:Y:S01]  /*3bd0*/  F2FP.SATFINITE.E4M3.F32.PACK_AB_MERGE_C R102, RZ, R102, RZ ;  /* 0x00000066ff66723e */ /* 0x000fe200048070ff */
[----:B------:R-:W-:-:S01]  /*3be0*/  FADD R96, R83, R98 ;  /* 0x0000006253607221 */ /* 0x000fc20000000000 */
[----:B------:R-:W-:-:S02]  /*3bf0*/  IMAD.U32 R13, R92, 0x10000, RZ ;  /* 0x000100005c0d7824 */ /* 0x000fc400078e00ff */
[----:B-1----:R-:W-:Y:S01]  /*3c00*/  @!P3 FMUL R103, R103, R103 ;  /* 0x000000676767b220 */ /* 0x002fe20000400000 */
[----:B------:R-:W1:Y:S01]  /*3c10*/  MUFU.EX2 R12, R12 ;  /* 0x0000000c000c7308 */ /* 0x000e620000000800 */
[----:B------:R-:W-:Y:S01]  /*3c20*/  F2FP.SATFINITE.E4M3.F32.PACK_AB_MERGE_C R73, RZ, R73, RZ ;  /* 0x00000049ff49723e */ /* 0x000fe200048070ff */
[----:B------:R-:W-:Y:S01]  /*3c30*/  FADD R11, R11, R20 ;  /* 0x000000140b0b7221 */ /* 0x000fe20000000000 */
[----:B------:R-:W-:-:S01]  /*3c40*/  FADD R101, R90, R103 ;  /* 0x000000675a657221 */ /* 0x000fc20000000000 */
[----:B------:R-:W-:Y:S01]  /*3c50*/  F2FP.SATFINITE.E4M3.F32.PACK_AB_MERGE_C R90, RZ, R90, RZ ;  /* 0x0000005aff5a723e */ /* 0x000fe200048070ff */
[----:B------:R-:W-:Y:S01]  /*3c60*/  FMUL R91, R91, UR20 ;  /* 0x000000145b5b7c20 */ /* 0x000fe20008400000 */
[----:B------:R-:W-:Y:S01]  /*3c70*/  F2FP.SATFINITE.E4M3.F32.PACK_AB_MERGE_C R103, RZ, R103, RZ ;  /* 0x00000067ff67723e */ /* 0x000fe200048070ff */
[----:B---3--:R-:W-:Y:S01]  /*3c80*/  @!P5 FMUL R99, R99, R99 ;  /* 0x000000636363d220 */ /* 0x008fe20000400000 */
[----:B------:R-:W-:Y:S01]  /*3c90*/  LOP3.LUT R90, R90, 0xffff, RZ, 0xc0, !PT ;  /* 0x0000ffff5a5a7812 */ /* 0x000fe200078ec0ff */
[----:B------:R-:W-:-:S01]  /*3ca0*/  FADD R11, R11, R22 ;  /* 0x000000160b0b7221 */ /* 0x000fc20000000000 */
[----:B------:R-:W-:Y:S01]  /*3cb0*/  F2FP.SATFINITE.E4M3.F32.PACK_AB_MERGE_C R76, RZ, R76, RZ ;  /* 0x0000004cff4c723e */ /* 0x000fe200048070ff */
[----:B------:R-:W-:-:S01]  /*3cc0*/  FADD R95, R86, R99 ;  /* 0x00000063565f7221 */ /* 0x000fc20000000000 */
[----:B------:R-:W-:Y:S01]  /*3cd0*/  LOP3.LUT R21, R21, 0xff, RZ, 0xc0, !PT ;  /* 0x000000ff15157812 */ /* 0x000fe200078ec0ff */
[----:B------:R-:W-:Y:S01]  /*3ce0*/  IMAD.SHL.U32 R17, R90, 0x1000000, RZ ;  /* 0x010000005a117824 */ /* 0x000fe200078e00ff */
[----:B------:R-:W-:Y:S01]  /*3cf0*/  F2FP.SATFINITE.E4M3.F32.PACK_AB_MERGE_C R98, RZ, R98, RZ ;  /* 0x00000062ff62723e */ /* 0x000fe200048070ff */
[----:B------:R-:W-:-:S01]  /*3d00*/  FADD R23, R23, R96 ;  /* 0x0000006017177221 */ /* 0x000fc20000000000 */
[----:B------:R-:W-:Y:S01]  /*3d10*/  F2FP.SATFINITE.E4M3.F32.PACK_AB_MERGE_C R99, RZ, R99, RZ ;  /* 0x00000063ff63723e */ /* 0x000fe200048070ff */
[----:B-1----:R-:W-:Y:S01]  /*3d20*/  @!P2 FMUL R12, R12, R12 ;  /* 0x0000000c0c0ca220 */ /* 0x002fe20000400000 */
[----:B------:R-:W-:Y:S01]  /*3d30*/  F2FP.SATFINITE.E4M3.F32.PACK_AB_MERGE_C R79, RZ, R79, RZ ;  /* 0x0000004fff4f723e */ /* 0x000fe200048070ff */
[----:B------:R-:W-:-:S01]  /*3d40*/  FADD R100, R75, R100 ;  /* 0x000000644b647221 */ /* 0x000fc20000000000 */
[----:B------:R-:W-:Y:S01]  /*3d50*/  F2FP.SATFINITE.E4M3.F32.PACK_AB_MERGE_C R89, RZ, R89, RZ ;  /* 0x00000059ff59723e */ /* 0x000fe200048070ff */
[----:B------:R-:W-:-:S01]  /*3d60*/  FFMA R7, R12, R7, R11 ;  /* 0x000000070c077223 */ /* 0x000fc2000000000b */
[----:B------:R-:W-:Y:S01]  /*3d70*/  LOP3.LUT R16, R16, 0xff0000, R15, 0xf8, !PT ;  /* 0x00ff000010107812 */ /* 0x000fe200078ef80f */
[----:B------:R-:W-:Y:S01]  /*3d80*/  IMAD.U32 R15, R102, 0x10000, RZ ;  /* 0x00010000660f7824 */ /* 0x000fe200078e00ff */
[----:B------:R-:W-:Y:S01]  /*3d90*/  F2FP.SATFINITE.E4M3.F32.PACK_AB_MERGE_C R88, RZ, R88, RZ ;  /* 0x00000058ff58723e */ /* 0x000fe200048070ff */
[----:B------:R-:W-:Y:S01]  /*3da0*/  IMAD.U32 R79, R79, 0x10000, RZ ;  /* 0x000100004f4f7824 */ /* 0x000fe200078e00ff */
[----:B------:R-:W-:Y:S01]  /*3db0*/  F2FP.SATFINITE.E4M3.F32.PACK_AB_MERGE_C R82, RZ, R82, RZ ;  /* 0x00000052ff52723e */ /* 0x000fe200048070ff */
[----:B------:R-:W-:Y:S01]  /*3dc0*/  IMAD.U32 R89, R89, 0x10000, RZ ;  /* 0x0001000059597824 */ /* 0x000fe200078e00ff */
[----:B------:R-:W-:Y:S01]  /*3dd0*/  F2FP.SATFINITE.E4M3.F32.PACK_AB_MERGE_C R93, RZ, R93, RZ ;  /* 0x0000005dff5d723e */ /* 0x000fe200048070ff */
[----:B------:R-:W-:-:S01]  /*3de0*/  FADD R74, R74, R95 ;  /* 0x0000005f4a4a7221 */ /* 0x000fc20000000000 */
[----:B------:R-:W-:Y:S01]  /*3df0*/  F2FP.SATFINITE.E4M3.F32.PACK_AB_MERGE_C R97, RZ, R97, RZ ;  /* 0x00000061ff61723e */ /* 0x000fe200048070ff */
[----:B------:R-:W-:-:S01]  /*3e00*/  FADD R101, R78, R101 ;  /* 0x000000654e657221 */ /* 0x000fc20000000000 */
[----:B------:R-:W-:Y:S01]  /*3e10*/  LOP3.LUT R103, R103, 0xffff, RZ, 0xc0, !PT ;  /* 0x0000ffff67677812 */ /* 0x000fe200078ec0ff */
[----:B------:R-:W-:-:S01]  /*3e20*/  FADD R23, R23, R100 ;  /* 0x0000006417177221 */ /* 0x000fc20000000000 */
[----:B------:R-:W-:Y:S01]  /*3e30*/  LOP3.LUT R80, R80, 0xff, RZ, 0xc0, !PT ;  /* 0x000000ff50507812 */ /* 0x000fe200078ec0ff */
[----:B------:R-:W-:-:S01]  /*3e40*/  FADD R74, R74, R101 ;  /* 0x000000654a4a7221 */ /* 0x000fc20000000000 */
[----:B------:R-:W-:Y:S01]  /*3e50*/  F2FP.SATFINITE.E4M3.F32.PACK_AB_MERGE_C R83, RZ, R83, RZ ;  /* 0x00000053ff53723e */ /* 0x000fe200048070ff */
[----:B------:R-:W-:Y:S01]  /*3e60*/  IMAD.SHL.U32 R103, R103, 0x1000000, RZ ;  /* 0x0100000067677824 */ /* 0x000fe200078e00ff */
[----:B------:R-:W-:Y:S01]  /*3e70*/  LOP3.LUT R84, R84, 0xff0000, R87, 0xf8, !PT ;  /* 0x00ff000054547812 */ /* 0x000fe200078ef857 */
[----:B------:R-:W-:-:S01]  /*3e80*/  FADD R74, R23, R74 ;  /* 0x0000004a174a7221 */ /* 0x000fc20000000000 */
[----:B------:R-:W-:Y:S01]  /*3e90*/  F2FP.SATFINITE.E4M3.F32.PACK_AB_MERGE_C R86, RZ, R86, RZ ;  /* 0x00000056ff56723e */ /* 0x000fe200048070ff */
[-C--:B------:R-:W-:Y:S01]  /*3ea0*/  FMUL R24, R24, R12.reuse ;  /* 0x0000000c18187220 */ /* 0x080fe20000400000 */
[----:B------:R-:W-:Y:S01]  /*3eb0*/  LOP3.LUT R73, R73, 0xffff, RZ, 0xc0, !PT ;  /* 0x0000ffff49497812 */ /* 0x000fe200078ec0ff */
[-C--:B------:R-:W-:Y:S01]  /*3ec0*/  FMUL R25, R25, R12.reuse ;  /* 0x0000000c19197220 */ /* 0x080fe20000400000 */
[----:B------:R-:W-:Y:S01]  /*3ed0*/  LOP3.LUT R76, R76, 0xff, RZ, 0xc0, !PT ;  /* 0x000000ff4c4c7812 */ /* 0x000fe200078ec0ff */
[-C--:B------:R-:W-:Y:S01]  /*3ee0*/  FMUL R28, R28, R12.reuse ;  /* 0x0000000c1c1c7220 */ /* 0x080fe20000400000 */
[----:B------:R-:W-:Y:S01]  /*3ef0*/  PRMT R18, R18, 0x7604, R21 ;  /* 0x0000760412127816 */ /* 0x000fe20000000015 */
[-C--:B------:R-:W-:Y:S01]  /*3f00*/  FMUL R29, R29, R12.reuse ;  /* 0x0000000c1d1d7220 */ /* 0x080fe20000400000 */
[----:B------:R-:W-:Y:S01]  /*3f10*/  LOP3.LUT R10, R10, 0xff0000, R13, 0xf8, !PT ;  /* 0x00ff00000a0a7812 */ /* 0x000fe200078ef80d */
[----:B------:R-:W-:Y:S01]  /*3f20*/  IMAD.U32 R13, R98, 0x10000, RZ ;  /* 0x00010000620d7824 */ /* 0x000fe200078e00ff */
[----:B------:R-:W-:Y:S01]  /*3f30*/  LOP3.LUT R99, R99, 0xffff, RZ, 0xc0, !PT ;  /* 0x0000ffff63637812 */ /* 0x000fe200078ec0ff */
[-C--:B------:R-:W-:Y:S01]  /*3f40*/  FMUL R32, R32, R12.reuse ;  /* 0x0000000c20207220 */ /* 0x080fe20000400000 */
[----:B------:R-:W-:Y:S01]  /*3f50*/  PRMT R14, R14, 0x7604, R19 ;  /* 0x000076040e0e7816 */ /* 0x000fe20000000013 */
[----:B------:R-:W-:Y:S01]  /*3f60*/  IMAD.MOV.U32 R19, RZ, RZ, 0x2130 ;  /* 0x00002130ff137424 */ /* 0x000fe200078e00ff */
[----:B------:R-:W-:Y:S01]  /*3f70*/  LOP3.LUT R88, R88, 0xffff, RZ, 0xc0, !PT ;  /* 0x0000ffff58587812 */ /* 0x000fe200078ec0ff */
[----:B------:R-:W-:Y:S01]  /*3f80*/  IMAD.SHL.U32 R99, R99, 0x1000000, RZ ;  /* 0x0100000063637824 */ /* 0x000fe200078e00ff */
[----:B------:R-:W-:Y:S01]  /*3f90*/  LOP3.LUT R82, R82, 0xffff, RZ, 0xc0, !PT ;  /* 0x0000ffff52527812 */ /* 0x000fe200078ec0ff */
[-C--:B------:R-:W-:Y:S01]  /*3fa0*/  FMUL R33, R33, R12.reuse ;  /* 0x0000000c21217220 */ /* 0x080fe20000400000 */
[----:B------:R-:W-:Y:S01]  /*3fb0*/  LOP3.LUT R93, R93, 0xffff, RZ, 0xc0, !PT ;  /* 0x0000ffff5d5d7812 */ /* 0x000fe200078ec0ff */
[----:B------:R-:W-:Y:S01]  /*3fc0*/  IMAD.SHL.U32 R11, R88, 0x1000000, RZ ;  /* 0x01000000580b7824 */ /* 0x000fe200078e00ff */
[----:B------:R-:W-:Y:S01]  /*3fd0*/  LOP3.LUT R97, R97, 0xffff, RZ, 0xc0, !PT ;  /* 0x0000ffff61617812 */ /* 0x000fe200078ec0ff */
[-C--:B------:R-:W-:Y:S01]  /*3fe0*/  FMUL R36, R36, R12.reuse ;  /* 0x0000000c24247220 */ /* 0x080fe20000400000 */
[----:B------:R-:W-:Y:S01]  /*3ff0*/  PRMT R80, R81, 0x7604, R80 ;  /* 0x0000760451507816 */ /* 0x000fe20000000050 */
[----:B------:R-:W-:Y:S01]  /*4000*/  IMAD.SHL.U32 R93, R93, 0x1000000, RZ ;  /* 0x010000005d5d7824 */ /* 0x000fe200078e00ff */
[----:B------:R-:W-:Y:S01]  /*4010*/  SHF.L.U32 R83, R83, 0x10, RZ ;  /* 0x0000001053537819 */ /* 0x000fe200000006ff */
[----:B------:R-:W-:Y:S01]  /*4020*/  IMAD.SHL.U32 R97, R97, 0x1000000, RZ ;  /* 0x0100000061617824 */ /* 0x000fe200078e00ff */
[----:B------:R-:W-:Y:S01]  /*4030*/  LOP3.LUT R86, R86, 0xffff, RZ, 0xc0, !PT ;  /* 0x0000ffff56567812 */ /* 0x000fe200078ec0ff */
[-C--:B------:R-:W-:Y:S01]  /*4040*/  FMUL R37, R37, R12.reuse ;  /* 0x0000000c25257220 */ /* 0x080fe20000400000 */
[----:B------:R-:W-:Y:S01]  /*4050*/  LOP3.LUT R84, R84, R17, RZ, 0xfc, !PT ;  /* 0x0000001154547212 */ /* 0x000fe200078efcff */
[----:B------:R-:W-:Y:S01]  /*4060*/  IMAD.MOV.U32 R17, RZ, RZ, 0x3021 ;  /* 0x00003021ff117424 */ /* 0x000fe200078e00ff */
[----:B------:R-:W-:Y:S01]  /*4070*/  PRMT R72, R73, 0x7604, R72 ;  /* 0x0000760449487816 */ /* 0x000fe20000000048 */
[-C--:B------:R-:W-:Y:S01]  /*4080*/  FMUL R40, R40, R12.reuse ;  /* 0x0000000c28287220 */ /* 0x080fe20000400000 */
[----:B------:R-:W-:Y:S01]  /*4090*/  PRMT R76, R77, 0x7604, R76 ;  /* 0x000076044d4c7816 */ /* 0x000fe2000000004c */
[-C--:B------:R-:W-:Y:S01]  /*40a0*/  FMUL R41, R41, R12.reuse ;  /* 0x0000000c29297220 */ /* 0x080fe20000400000 */
[----:B------:R-:W-:Y:S01]  /*40b0*/  LOP3.LUT R18, R18, 0xff0000, R15, 0xf8, !PT ;  /* 0x00ff000012127812 */ /* 0x000fe200078ef80f */
[-C--:B------:R-:W-:Y:S01]  /*40c0*/  FMUL R44, R44, R12.reuse ;  /* 0x0000000c2c2c7220 */ /* 0x080fe20000400000 */
[----:B------:R-:W-:Y:S01]  /*40d0*/  FSETP.GEU.AND P3, PT, R91, -126, PT ;  /* 0xc2fc00005b00780b */ /* 0x000fe20003f6e000 */
[-C--:B------:R-:W-:Y:S01]  /*40e0*/  FMUL R45, R45, R12.reuse ;  /* 0x0000000c2d2d7220 */ /* 0x080fe20000400000 */
[----:B------:R-:W-:Y:S01]  /*40f0*/  LOP3.LUT R14, R14, 0xff0000, R13, 0xf8, !PT ;  /* 0x00ff00000e0e7812 */ /* 0x000fe200078ef80d */
[----:B------:R-:W-:Y:S01]  /*4100*/  IMAD.SHL.U32 R13, R82, 0x1000000, RZ ;  /* 0x01000000520d7824 */ /* 0x000fe200078e00ff */
[----:B------:R-:W-:Y:S01]  /*4110*/  LOP3.LUT R80, R80, 0xff0000, R83, 0xf8, !PT ;  /* 0x00ff000050507812 */ /* 0x000fe200078ef853 */
[-C--:B------:R-:W-:Y:S01]  /*4120*/  FMUL R48, R48, R12.reuse ;  /* 0x0000000c30307220 */ /* 0x080fe20000400000 */
[----:B------:R-:W-:Y:S01]  /*4130*/  SHF.L.U32 R15, R86, 0x18, RZ ;  /* 0x00000018560f7819 */ /* 0x000fe200000006ff */
[-C--:B------:R-:W-:Y:S01]  /*4140*/  FMUL R49, R49, R12.reuse ;  /* 0x0000000c31317220 */ /* 0x080fe20000400000 */
[----:B------:R-:W-:Y:S01]  /*4150*/  LOP3.LUT R72, R72, 0xff0000, R79, 0xf8, !PT ;  /* 0x00ff000048487812 */ /* 0x000fe200078ef84f */
[-C--:B------:R-:W-:Y:S01]  /*4160*/  FMUL R52, R52, R12.reuse ;  /* 0x0000000c34347220 */ /* 0x080fe20000400000 */
[----:B------:R-:W-:Y:S01]  /*4170*/  LOP3.LUT R76, R76, 0xff0000, R89, 0xf8, !PT ;  /* 0x00ff00004c4c7812 */ /* 0x000fe200078ef859 */
[----:B------:R-:W-:Y:S01]  /*4180*/  FMUL R53, R53, R12 ;  /* 0x0000000c35357220 */ /* 0x000fe20000400000 */
[----:B------:R-:W-:Y:S01]  /*4190*/  LOP3.LUT R103, R18, R103, RZ, 0xfc, !PT ;  /* 0x0000006712677212 */ /* 0x000fe200078efcff */
[----:B------:R-:W-:Y:S01]  /*41a0*/  @!P3 FMUL R91, R91, 0.5 ;  /* 0x3f0000005b5bb820 */ /* 0x000fe20000400000 */
[----:B------:R-:W-:Y:S01]  /*41b0*/  SHF.R.U32.HI R18, RZ, R0, R17 ;  /* 0x00000000ff127219 */ /* 0x000fe20000011611 */
[-C--:B------:R-:W-:Y:S01]  /*41c0*/  FMUL R56, R56, R12.reuse ;  /* 0x0000000c38387220 */ /* 0x080fe20000400000 */
[----:B------:R-:W-:Y:S01]  /*41d0*/  LOP3.LUT R14, R14, R99, RZ, 0xfc, !PT ;  /* 0x000000630e0e7212 */ /* 0x000fe200078efcff */
[-C--:B------:R-:W-:Y:S01]  /*41e0*/  FMUL R57, R57, R12.reuse ;  /* 0x0000000c39397220 */ /* 0x080fe20000400000 */
[----:B------:R-:W-:Y:S01]  /*41f0*/  LOP3.LUT R15, R80, R15, RZ, 0xfc, !PT ;  /* 0x0000000f500f7212 */ /* 0x000fe200078efcff */
[----:B------:R-:W1:Y:S01]  /*4200*/  MUFU.EX2 R91, R91 ;  /* 0x0000005b005b7308 */ /* 0x000e620000000800 */
[----:B------:R-:W-:Y:S01]  /*4210*/  LOP3.LUT R11, R72, R11, RZ, 0xfc, !PT ;  /* 0x0000000b480b7212 */ /* 0x000fe200078efcff */
[-C--:B------:R-:W-:Y:S01]  /*4220*/  FMUL R60, R60, R12.reuse ;  /* 0x0000000c3c3c7220 */ /* 0x080fe20000400000 */
[----:B------:R-:W-:Y:S01]  /*4230*/  LOP3.LUT R76, R76, R13, RZ, 0xfc, !PT ;  /* 0x0000000d4c4c7212 */ /* 0x000fe200078efcff */
[-C--:B------:R-:W-:Y:S01]  /*4240*/  FMUL R61, R61, R12.reuse ;  /* 0x0000000c3d3d7220 */ /* 0x080fe20000400000 */
[----:B------:R-:W-:Y:S01]  /*4250*/  LOP3.LUT R10, R10, R93, RZ, 0xfc, !PT ;  /* 0x0000005d0a0a7212 */ /* 0x000fe200078efcff */
[-C--:B------:R-:W-:Y:S01]  /*4260*/  FMUL R64, R64, R12.reuse ;  /* 0x0000000c40407220 */ /* 0x080fe20000400000 */
[----:B------:R-:W-:Y:S01]  /*4270*/  LOP3.LUT R97, R16, R97, RZ, 0xfc, !PT ;  /* 0x0000006110617212 */ /* 0x000fe200078efcff */
[----:B------:R-:W-:Y:S01]  /*4280*/  FMUL R65, R65, R12 ;  /* 0x0000000c41417220 */ /* 0x000fe20000400000 */
[----:B------:R-:W-:Y:S01]  /*4290*/  SHF.R.U32.HI R19, RZ, R0, R19 ;  /* 0x00000000ff137219 */ /* 0x000fe20000011613 */
[-C--:B------:R-:W-:Y:S01]  /*42a0*/  FMUL R68, R68, R12.reuse ;  /* 0x0000000c44447220 */ /* 0x080fe20000400000 */
[----:B------:R-:W-:Y:S01]  /*42b0*/  LOP3.LUT R20, R18, 0xf, RZ, 0xc0, !PT ;  /* 0x0000000f12147812 */ /* 0x000fe200078ec0ff */
[----:B------:R-:W-:Y:S01]  /*42c0*/  FMUL R69, R69, R12 ;  /* 0x0000000c45457220 */ /* 0x000fe20000400000 */
[----:B------:R-:W-:-:S02]  /*42d0*/  SEL R18, R103, R14, P6 ;  /* 0x0000000e67127207 */ /* 0x000fc40003000000 */
[----:B------:R-:W-:Y:S02]  /*42e0*/  SEL R16, R84, R15, P6 ;  /* 0x0000000f54107207 */ /* 0x000fe40003000000 */
[----:B------:R-:W-:Y:S01]  /*42f0*/  SEL R103, R14, R103, P6 ;  /* 0x000000670e677207 */ /* 0x000fe20003000000 */
[----:B-1----:R-:W-:Y:S01]  /*4300*/  @!P3 FMUL R91, R91, R91 ;  /* 0x0000005b5b5bb220 */ /* 0x002fe20000400000 */
[----:B------:R-:W-:Y:S01]  /*4310*/  SEL R13, R76, R11, P6 ;  /* 0x0000000b4c0d7207 */ /* 0x000fe20003000000 */
[----:B------:R-:W-:Y:S01]  /*4320*/  SHFL.IDX PT, R18, R18, R20, 0x1c1f ;  /* 0x001c1f1412127589 */ /* 0x000fe200000e0000 */
[----:B------:R-:W-:Y:S01]  /*4330*/  SEL R15, R15, R84, P6 ;  /* 0x000000540f0f7207 */ /* 0x000fe20003000000 */
[----:B------:R-:W-:Y:S01]  /*4340*/  FFMA R8, R91, R8, R74 ;  /* 0x000000085b087223 */ /* 0x000fe2000000004a */
[----:B------:R-:W-:Y:S01]  /*4350*/  SEL R17, R97, R10, P6 ;  /* 0x0000000a61117207 */ /* 0x000fe20003000000 */
[----:B------:R-:W-:Y:S01]  /*4360*/  SHFL.IDX PT, R16, R16, R20, 0x1c1f ;  /* 0x001c1f1410107589 */ /* 0x000fe200000e0000 */
[----:B------:R-:W-:Y:S01]  /*4370*/  LOP3.LUT R22, R19, 0xf, RZ, 0xc0, !PT ;  /* 0x0000000f13167812 */ /* 0x000fe200078ec0ff */
[----:B------:R-:W-:Y:S01]  /*4380*/  FMUL R26, R26, R91 ;  /* 0x0000005b1a1a7220 */ /* 0x000fe20000400000 */
[----:B------:R-:W-:Y:S01]  /*4390*/  SEL R11, R11, R76, P6 ;  /* 0x0000004c0b0b7207 */ /* 0x000fe20003000000 */
[----:B------:R-:W-:Y:S01]  /*43a0*/  SHFL.IDX PT, R13, R13, R20, 0x1c1f ;  /* 0x001c1f140d0d7589 */ /* 0x000fe200000e0000 */
[----:B------:R-:W-:Y:S01]  /*43b0*/  SEL R97, R10, R97, P6 ;  /* 0x000000610a617207 */ /* 0x000fe20003000000 */
[-C--:B------:R-:W-:Y:S01]  /*43c0*/  FMUL R27, R27, R91.reuse ;  /* 0x0000005b1b1b7220 */ /* 0x080fe20000400000 */
[----:B------:R-:W-:Y:S01]  /*43d0*/  SHF.L.U32 R19, R9, 0x1f, RZ ;  /* 0x0000001f09137819 */ /* 0x000fe200000006ff */
[----:B------:R-:W1:Y:S01]  /*43e0*/  SHFL.IDX PT, R103, R103, R22, 0x1c1f ;  /* 0x001c1f1667677589 */ /* 0x000e6200000e0000 */
[-C--:B------:R-:W-:Y:S01]  /*43f0*/  FMUL R30, R30, R91.reuse ;  /* 0x0000005b1e1e7220 */ /* 0x080fe20000400000 */
[-C--:B------:R-:W-:Y:S01]  /*4400*/  FMUL R31, R31, R91.reuse ;  /* 0x0000005b1f1f7220 */ /* 0x080fe20000400000 */
[----:B------:R2:W3:Y:S01]  /*4410*/  SYNCS.PHASECHK.TRANS64.TRYWAIT P2, [UR4+0xa800], R19 ;  /* 0x00a80013ff0075a7 */ /* 0x0004e20008040144 */
[----:B------:R-:W-:Y:S01]  /*4420*/  SHFL.IDX PT, R17, R17, R20, 0x1c1f ;  /* 0x001c1f1411117589 */ /* 0x000fe200000e0000 */
[-C--:B------:R-:W-:Y:S01]  /*4430*/  FMUL R34, R34, R91.reuse ;  /* 0x0000005b22227220 */ /* 0x080fe20000400000 */
[-C--:B------:R-:W-:Y:S01]  /*4440*/  FMUL R35, R35, R91.reuse ;  /* 0x0000005b23237220 */ /* 0x080fe20000400000 */
[-C--:B------:R-:W-:Y:S01]  /*4450*/  FMUL R38, R38, R91.reuse ;  /* 0x0000005b26267220 */ /* 0x080fe20000400000 */
[----:B------:R-:W4:Y:S01]  /*4460*/  SHFL.IDX PT, R10, R11, R22, 0x1c1f ;  /* 0x001c1f160b0a7589 */ /* 0x000f2200000e0000 */
[-C--:B------:R-:W-:Y:S01]  /*4470*/  FMUL R39, R39, R91.reuse ;  /* 0x0000005b27277220 */ /* 0x080fe20000400000 */
[-C--:B------:R-:W-:Y:S01]  /*4480*/  FMUL R42, R42, R91.reuse ;  /* 0x0000005b2a2a7220 */ /* 0x080fe20000400000 */
[-C--:B------:R-:W-:Y:S01]  /*4490*/  FMUL R43, R43, R91.reuse ;  /* 0x0000005b2b2b7220 */ /* 0x080fe20000400000 */
[----:B------:R-:W5:Y:S01]  /*44a0*/  SHFL.IDX PT, R15, R15, R22, 0x1c1f ;  /* 0x001c1f160f0f7589 */ /* 0x000f6200000e0000 */
[-C--:B------:R-:W-:Y:S01]  /*44b0*/  FMUL R46, R46, R91.reuse ;  /* 0x0000005b2e2e7220 */ /* 0x080fe20000400000 */
[-C--:B------:R-:W-:Y:S01]  /*44c0*/  FMUL R47, R47, R91.reuse ;  /* 0x0000005b2f2f7220 */ /* 0x080fe20000400000 */
[-C--:B------:R-:W-:Y:S01]  /*44d0*/  FMUL R50, R50, R91.reuse ;  /* 0x0000005b32327220 */ /* 0x080fe20000400000 */
[----:B------:R-:W2:Y:S01]  /*44e0*/  SHFL.IDX PT, R14, R97, R22, 0x1c1f ;  /* 0x001c1f16610e7589 */ /* 0x000ea200000e0000 */
[-C--:B------:R-:W-:Y:S01]  /*44f0*/  FMUL R51, R51, R91.reuse ;  /* 0x0000005b33337220 */ /* 0x080fe20000400000 */
[-C--:B------:R-:W-:Y:S01]  /*4500*/  FMUL R54, R54, R91.reuse ;  /* 0x0000005b36367220 */ /* 0x080fe20000400000 */
[-C--:B------:R-:W-:Y:S01]  /*4510*/  FMUL R55, R55, R91.reuse ;  /* 0x0000005b37377220 */ /* 0x080fe20000400000 */
[-C--:B------:R-:W-:Y:S01]  /*4520*/  FMUL R58, R58, R91.reuse ;  /* 0x0000005b3a3a7220 */ /* 0x080fe20000400000 */
[-C--:B------:R-:W-:Y:S01]  /*4530*/  FMUL R59, R59, R91.reuse ;  /* 0x0000005b3b3b7220 */ /* 0x080fe20000400000 */
[-C--:B------:R-:W-:Y:S01]  /*4540*/  FMUL R62, R62, R91.reuse ;  /* 0x0000005b3e3e7220 */ /* 0x080fe20000400000 */
[----:B------:R-:W-:Y:S01]  /*4550*/  FMUL R63, R63, R91 ;  /* 0x0000005b3f3f7220 */ /* 0x000fe20000400000 */
[--C-:B-1----:R-:W-:Y:S01]  /*4560*/  PRMT R102, R18, R5, R103.reuse ;  /* 0x0000000512667216 */ /* 0x102fe20000000067 */
[-C--:B------:R-:W-:Y:S01]  /*4570*/  FMUL R66, R66, R91.reuse ;  /* 0x0000005b42427220 */ /* 0x080fe20000400000 */
[-C--:B------:R-:W-:Y:S01]  /*4580*/  FMUL R67, R67, R91.reuse ;  /* 0x0000005b43437220 */ /* 0x080fe20000400000 */
[-C--:B------:R-:W-:Y:S01]  /*4590*/  FMUL R70, R70, R91.reuse ;  /* 0x0000005b46467220 */ /* 0x080fe20000400000 */
[----:B------:R-:W-:Y:S01]  /*45a0*/  FMUL R71, R71, R91 ;  /* 0x0000005b47477220 */ /* 0x000fe20000400000 */
[----:B------:R-:W-:-:S02]  /*45b0*/  PRMT R103, R18, R6, R103 ;  /* 0x0000000612677216 */ /* 0x000fc40000000067 */
[CCC-:B----4-:R-:W-:Y:S02]  /*45c0*/  PRMT R72, R13.reuse, R5.reuse, R10.reuse ;  /* 0x000000050d487216 */ /* 0x1d0fe4000000000a */
[-C--:B------:R-:W-:Y:S02]  /*45d0*/  PRMT R73, R13, R6.reuse, R10 ;  /* 0x000000060d497216 */ /* 0x080fe4000000000a */
[CCC-:B-----5:R-:W-:Y:S02]  /*45e0*/  PRMT R74, R16.reuse, R5.reuse, R15.reuse ;  /* 0x00000005104a7216 */ /* 0x1e0fe4000000000f */
[-C--:B------:R-:W-:Y:S02]  /*45f0*/  PRMT R75, R16, R6.reuse, R15 ;  /* 0x00000006104b7216 */ /* 0x080fe4000000000f */
[C-C-:B--2---:R-:W-:Y:S02]  /*4600*/  PRMT R100, R17.reuse, R5, R14.reuse ;  /* 0x0000000511647216 */ /* 0x144fe4000000000e */
[----:B------:R-:W-:Y:S01]  /*4610*/  PRMT R101, R17, R6, R14 ;  /* 0x0000000611657216 */ /* 0x000fe2000000000e */
[----:B---3--:R-:W-:Y:S06]  /*4620*/  @!P0 BRA `(.L_x_27) ;  /* 0x0000000000048947 */ /* 0x008fec0003800000 */
[----:B------:R-:W-:Y:S01]  /*4630*/  BPT.TRAP 0x1 ;  /* 0x000000040000795c */ /* 0x000fe20000300000 */
.L_x_27:
[----:B------:R-:W-:Y:S05]  /*4640*/  @P2 BRA `(.L_x_28) ;  /* 0x0000000000082947 */ /* 0x000fea0003800000 */
[----:B------:R-:W1:Y:S02]  /*4650*/  SYNCS.PHASECHK.TRANS64.TRYWAIT P2, [UR4+0xa800], R19 ;  /* 0x00a80013ff0075a7 */ /* 0x000e640008040144 */
[----:B-1----:R-:W-:Y:S05]  /*4660*/  @!P2 BRA `(.L_x_29) ;  /* 0x000000300044a947 */ /* 0x002fea0003800000 */
.L_x_28:
[----:B------:R-:W-:Y:S01]  /*4670*/  UIMAD UR4, UR7, 0x180, UR6 ;  /* 0x00000180070478a4 */ /* 0x000fe2000f8e0206 */
[----:B------:R-:W-:Y:S01]  /*4680*/  WARPGROUP.ARRIVE ;  /* 0x00000000000079c5 */ /* 0x000fe20000000000 */
[----:B------:R-:W-:-:S05]  /*4690*/  UMOV UR11, 0x80000020 ;  /* 0x80000020000b7882 */ /* 0x000fca0000000000 */
[----:B------:R-:W-:Y:S01]  /*46a0*/  UMOV UR10, UR4 ;  /* 0x00000004000a7c82 */ /* 0x000fe20008000000 */
[----:B------:R-:W-:Y:S01]  /*46b0*/  UIADD3 UR4, UR4, 0x2, URZ ;  /* 0x0000000204047890 */ /* 0x000fe2000fffe03f */
[----:B------:R-:W-:Y:S01]  /*46c0*/  QGMMA.64x96x32.F32.E4M3.E4M3 R24, R72, gdesc[UR8], R24, gsb0 ;  /* 0x0160000848187df3 */ /* 0x000fe20008000818 */
[----:B------:R-:W-:-:S05]  /*46d0*/  UMOV UR11, 0x80000020 ;  /* 0x80000020000b7882 */ /* 0x000fca0000000000 */
[----:B------:R-:W-:Y:S01]  /*46e0*/  UMOV UR10, UR4 ;  /* 0x00000004000a7c82 */ /* 0x000fe20008000000 */
[----:B------:R-:W-:Y:S02]  /*46f0*/  WARPGROUP.DEPBAR.LE gsb0, 0x0 ;  /* 0x00008000000079c5 */ /* 0x000fe40000010000 */
[----:B------:R-:W-:-:S06]  /*4700*/  WARPGROUP.ARRIVE ;  /* 0x00000000000079c5 */ /* 0x000fcc0000000000 */
[----:B------:R-:W-:Y:S03]  /*4710*/  QGMMA.64x96x32.F32.E4M3.E4M3 R24, R100, gdesc[UR8], R24, gsb0 ;  /* 0x0160000864187df3 */ /* 0x000fe60008000818 */
[----:B------:R-:W-:Y:S02]  /*4720*/  WARPGROUP.DEPBAR.LE gsb0, 0x0 ;  /* 0x00008000000079c5 */ /* 0x000fe40000010000 */
[----:B------:R-:W-:Y:S05]  /*4730*/  @!P0 BRA `(.L_x_30) ;  /* 0x0000000000048947 */ /* 0x000fea0003800000 */
[----:B------:R-:W-:Y:S01]  /*4740*/  BPT.TRAP 0x1 ;  /* 0x000000040000795c */ /* 0x000fe20000300000 */
.L_x_30:
[----:B------:R-:W-:-:S04]  /*4750*/  ULEA UR4, UR5, UR36, 0x3 ;  /* 0x0000002405047291 */ /* 0x000fc8000f8e183f */
[----:B------:R-:W-:-:S04]  /*4760*/  UIADD3 UR4, UR4, 0xa828, URZ ;  /* 0x0000a82804047890 */ /* 0x000fc8000fffe03f */
[----:B------:R-:W-:-:S09]  /*4770*/  UPRMT UR4, URZ, 0x654, UR4 ;  /* 0x000006543f047896 */ /* 0x000fd20008000004 */
[----:B------:R-:W-:Y:S01]  /*4780*/  SYNCS.ARRIVE.TRANS64.RED.A1T0 RZ, [UR4], RZ ;  /* 0x000000ffffff79a7 */ /* 0x000fe20008100404 */
[----:B------:R-:W-:Y:S05]  /*4790*/  @P1 BRA `(.L_x_31) ;  /* 0x0000000000041947 */ /* 0x000fea0003800000 */
[----:B------:R-:W-:Y:S01]  /*47a0*/  BPT.TRAP 0x1 ;  /* 0x000000040000795c */ /* 0x000fe20000300000 */
.L_x_31:
[----:B------:R-:W-:-:S04]  /*47b0*/  UIADD3 UR5, UR5, 0x1, URZ ;  /* 0x0000000105057890 */ /* 0x000fc8000fffe03f */
[----:B------:R-:W-:-:S04]  /*47c0*/  UISETP.NE.AND UP0, UPT, UR5, 0x5, UPT ;  /* 0x000000050500788c */ /* 0x000fc8000bf05270 */
[----:B------:R-:W-:Y:S01]  /*47d0*/  USEL UR5, UR5, URZ, UP0 ;  /* 0x0000003f05057287 */ /* 0x000fe20008000000 */
[----:B------:R-:W-:Y:S11]  /*47e0*/  @!P0 BRA `(.L_x_32) ;  /* 0x0000000000048947 */ /* 0x000ff60003800000 */
[----:B------:R-:W-:Y:S01]  /*47f0*/  BPT.TRAP 0x1 ;  /* 0x000000040000795c */ /* 0x000fe20000300000 */
.L_x_32:
[----:B------:R-:W-:-:S04]  /*4800*/  ULEA UR4, UR5, UR36, 0x3 ;  /* 0x0000002405047291 */ /* 0x000fc8000f8e183f */
[----:B------:R-:W-:-:S04]  /*4810*/  UIADD3 UR4, UR4, 0xa828, URZ ;  /* 0x0000a82804047890 */ /* 0x000fc8000fffe03f */
[----:B------:R-:W-:-:S09]  /*4820*/  UPRMT UR4, URZ, 0x654, UR4 ;  /* 0x000006543f047896 */ /* 0x000fd20008000004 */
[----:B------:R-:W-:Y:S01]  /*4830*/  SYNCS.ARRIVE.TRANS64.RED.A1T0 RZ, [UR4], RZ ;  /* 0x000000ffffff79a7 */ /* 0x000fe20008100404 */
[----:B------:R-:W-:Y:S05]  /*4840*/  @P1 BRA `(.L_x_33) ;  /* 0x0000000000041947 */ /* 0x000fea0003800000 */
[----:B------:R-:W-:Y:S01]  /*4850*/  BPT.TRAP 0x1 ;  /* 0x000000040000795c */ /* 0x000fe20000300000 */
.L_x_33:
[----:B------:R-:W-:Y:S01]  /*4860*/  UIADD3 UR4, UR7, 0x1, URZ ;  /* 0x0000000107047890 */ /* 0x000fe2000fffe03f */
[C---:B------:R-:W-:Y:S01]  /*4870*/  ISETP.GT.AND P2, PT, R2.reuse, 0x2, PT ;  /* 0x000000020200780c */ /* 0x040fe20003f44270 */
[----:B------:R-:W-:Y:S01]  /*4880*/  UIADD3 UR5, UR5, 0x1, URZ ;  /* 0x0000000105057890 */ /* 0x000fe2000fffe03f */
[----:B------:R-:W-:Y:S01]  /*4890*/  IADD3 R2, R2, -0x1, RZ ;  /* 0xffffffff02027810 */ /* 0x000fe20007ffe0ff */
[----:B------:R-:W-:Y:S01]  /*48a0*/  UISETP.NE.AND UP2, UPT, UR4, 0x5, UPT ;  /* 0x000000050400788c */ /* 0x000fe2000bf45270 */
[----:B------:R-:W-:Y:S01]  /*48b0*/  IMAD.MOV.U32 R11, RZ, RZ, R3 ;  /* 0x000000ffff0b7224 */ /* 0x000fe200078e0003 */
[----:B------:R-:W-:Y:S01]  /*48c0*/  UISETP.NE.AND UP0, UPT, UR5, 0x5, UPT ;  /* 0x000000050500788c */ /* 0x000fe2000bf05270 */
[----:B------:R-:W-:Y:S01]  /*48d0*/  IMAD.MOV.U32 R13, RZ, RZ, R4 ;  /* 0x000000ffff0d7224 */ /* 0x000fe200078e0004 */
[----:B------:R-:W-:Y:S02]  /*48e0*/  USEL UR7, URZ, 0x1, UP2 ;  /* 0x000000013f077887 */ /* 0x000fe40009000000 */
[----:B------:R-:W-:-:S02]  /*48f0*/  USEL UR5, UR5, URZ, UP0 ;  /* 0x0000003f05057287 */ /* 0x000fc40008000000 */
[----:B------:R-:W-:Y:S02]  /*4900*/  USEL UR4, UR4, URZ, UP2 ;  /* 0x0000003f04047287 */ /* 0x000fe40009000000 */
[----:B------:R-:W-:Y:S01]  /*4910*/  LOP3.LUT R9, R9, UR7, RZ, 0x3c, !PT ;  /* 0x0000000709097c12 */ /* 0x000fe2000f8e3cff */
[----:B------:R-:W-:Y:S09]  /*4920*/  @P2 BRA `(.L_x_34) ;  /* 0xffffffe0001c2947 */ /* 0x000ff2000383ffff */
.L_x_23:
[----:B------:R-:W2:Y:S01]  /*4930*/  SHFL.BFLY PT, R0, R7, 0x1, 0x1f ;  /* 0x0c201f0007007f89 */ /* 0x000ea200000e0000 */
[----:B------:R-:W-:Y:S01]  /*4940*/  BSSY B0, `(.L_x_35) ;  /* 0x0000023000007945 */ /* 0x000fe20003800000 */
[----:B-1----:R-:W-:Y:S02]  /*4950*/  IMAD.MOV.U32 R10, RZ, RZ, 0x3f800000 ;  /* 0x3f800000ff0a7424 */ /* 0x002fe400078e00ff */
[----:B------:R-:W1:Y:S01]  /*4960*/  SHFL.BFLY PT, R5, R8, 0x1, 0x1f ;  /* 0x0c201f0008057f89 */ /* 0x000e6200000e0000 */
[----:B------:R-:W-:Y:S02]  /*4970*/  IMAD.MOV.U32 R6, RZ, RZ, 0x3f800000 ;  /* 0x3f800000ff067424 */ /* 0x000fe400078e00ff */
[----:B------:R-:W-:Y:S02]  /*4980*/  IMAD.MOV.U32 R11, RZ, RZ, 0x7f800000 ;  /* 0x7f800000ff0b7424 */ /* 0x000fe400078e00ff */
[----:B--2---:R-:W-:Y:S01]  /*4990*/  FADD R0, R0, R7 ;  /* 0x0000000700007221 */ /* 0x004fe20000000000 */
[----:B-1----:R-:W-:-:S04]  /*49a0*/  FADD R14, R5, R8 ;  /* 0x00000008050e7221 */ /* 0x002fc80000000000 */
[----:B------:R-:W1:Y:S04]  /*49b0*/  SHFL.BFLY PT, R9, R0, 0x2, 0x1f ;  /* 0x0c401f0000097f89 */ /* 0x000e6800000e0000 */
[----:B------:R-:W2:Y:S01]  /*49c0*/  SHFL.BFLY PT, R15, R14, 0x2, 0x1f ;  /* 0x0c401f000e0f7f89 */ /* 0x000ea200000e0000 */
[C---:B-1----:R-:W-:Y:S01]  /*49d0*/  FSETP.NE.AND P0, PT, R0.reuse, -R9, PT ;  /* 0x800000090000720b */ /* 0x042fe20003f05000 */
[----:B------:R-:W-:Y:S01]  /*49e0*/  FADD R2, R0, R9 ;  /* 0x0000000900027221 */ /* 0x000fe20000000000 */
[----:B------:R-:W-:Y:S02]  /*49f0*/  IMAD.MOV.U32 R9, RZ, RZ, 0x7f800000 ;  /* 0x7f800000ff097424 */ /* 0x000fe400078e00ff */
[----:B--2---:R-:W-:-:S09]  /*4a00*/  FADD R5, R14, R15 ;  /* 0x0000000f0e057221 */ /* 0x004fd20000000000 */
[----:B------:R-:W-:Y:S05]  /*4a10*/  @!P0 BRA `(.L_x_36) ;  /* 0x0000000000548947 */ /* 0x000fea0003800000 */
[----:B------:R-:W-:Y:S01]  /*4a20*/  VIADD R0, R2, 0x1800000 ;  /* 0x0180000002007836 */ /* 0x000fe20000000000 */
[----:B------:R-:W-:Y:S04]  /*4a30*/  BSSY B1, `(.L_x_37) ;  /* 0x000000c000017945 */ /* 0x000fe80003800000 */
[----:B------:R-:W-:-:S04]  /*4a40*/  LOP3.LUT R0, R0, 0x7f800000, RZ, 0xc0, !PT ;  /* 0x7f80000000007812 */ /* 0x000fc800078ec0ff */
[----:B------:R-:W-:-:S13]  /*4a50*/  ISETP.GT.U32.AND P0, PT, R0, 0x1ffffff, PT ;  /* 0x01ffffff0000780c */ /* 0x000fda0003f04070 */
[----:B------:R-:W-:Y:S05]  /*4a60*/  @P0 BRA `(.L_x_38) ;  /* 0x0000000000100947 */ /* 0x000fea0003800000 */
[----:B------:R-:W-:-:S07]  /*4a70*/  MOV R12, 0x4a90 ;  /* 0x00004a90000c7802 */ /* 0x000fce0000000f00 */
[----:B------:R-:W-:Y:S05]  /*4a80*/  CALL.REL.NOINC `($__internal_0_$__cuda_sm20_rcp_rn_f32_slowpath) ;  /* 0x0000002c00e47944 */ /* 0x000fea0003c00000 */
[----:B------:R-:W-:Y:S01]  /*4a90*/  MOV R6, R0 ;  /* 0x0000000000067202 */ /* 0x000fe20000000f00 */
[----:B------:R-:W-:Y:S06]  /*4aa0*/  BRA `(.L_x_39) ;  /* 0x0000000000107947 */ /* 0x000fec0003800000 */
.L_x_38:
[----:B------:R-:W1:Y:S02]  /*4ab0*/  MUFU.RCP R7, R2 ;  /* 0x0000000200077308 */ /* 0x000e640000001000 */
[----:B-1----:R-:W-:-:S04]  /*4ac0*/  FFMA R0, R2, R7, -1 ;  /* 0xbf80000002007423 */ /* 0x002fc80000000007 */
[----:B------:R-:W-:-:S04]  /*4ad0*/  FADD.FTZ R0, -R0, -RZ ;  /* 0x800000ff00007221 */ /* 0x000fc80000010100 */
[----:B------:R-:W-:-:S07]  /*4ae0*/  FFMA R6, R7, R0, R7 ;  /* 0x0000000007067223 */ /* 0x000fce0000000007 */
.L_x_39:
[----:B------:R-:W-:Y:S05]  /*4af0*/  BSYNC B1 ;  /* 0x0000000000017941 */ /* 0x000fea0003800000 */
.L_x_37:
[----:B------:R-:W-:Y:S01]  /*4b00*/  FSETP.GEU.AND P0, PT, |R2|, 1.175494350822287508e-38, PT ;  /* 0x008000000200780b */ /* 0x000fe20003f0e200 */
[----:B------:R-:W-:-:S12]  /*4b10*/  ULDC UR4, c[0x0][0x600] ;  /* 0x0001800000047ab9 */ /* 0x000fd80000000800 */
[----:B------:R-:W-:-:S04]  /*4b20*/  @!P0 FMUL R2, R2, 16777216 ;  /* 0x4b80000002028820 */ /* 0x000fc80000400000 */
[----:B------:R-:W1:Y:S02]  /*4b30*/  MUFU.LG2 R0, R2 ;  /* 0x0000000200007308 */ /* 0x000e640000000c00 */
[----:B-1----:R-:W-:-:S04]  /*4b40*/  @!P0 FADD R0, R0, -24 ;  /* 0xc1c0000000008421 */ /* 0x002fc80000000000 */
[----:B------:R-:W-:-:S04]  /*4b50*/  FMUL R0, R0, 0.69314718246459960938 ;  /* 0x3f31721800007820 */ /* 0x000fc80000400000 */
[----:B------:R-:W-:-:S07]  /*4b60*/  FFMA R11, R3, UR4, R0 ;  /* 0x00000004030b7c23 */ /* 0x000fce0008000000 */
.L_x_36:
[----:B------:R-:W-:Y:S05]  /*4b70*/  BSYNC B0 ;  /* 0x0000000000007941 */ /* 0x000fea0003800000 */
.L_x_35:
[----:B------:R-:W-:Y:S01]  /*4b80*/  FSETP.NE.AND P0, PT, R14, -R15, PT ;  /* 0x8000000f0e00720b */ /* 0x000fe20003f05000 */
[----:B------:R-:W-:Y:S01]  /*4b90*/  ULDC UR4, c[0x0][0x608] ;  /* 0x0001820000047ab9 */ /* 0x000fe20000000800 */
[----:B------:R-:W-:Y:S01]  /*4ba0*/  BSSY B0, `(.L_x_40) ;  /* 0x0000031000007945 */ /* 0x000fe20003800000 */
[----:B------:R-:W-:-:S04]  /*4bb0*/  FMUL R6, R6, UR4 ;  /* 0x0000000406067c20 */ /* 0x000fc80008400000 */
[-C--:B------:R-:W-:Y:S01]  /*4bc0*/  FMUL R24, R24, R6.reuse ;  /* 0x0000000618187220 */ /* 0x080fe20000400000 */
        /* <DEDUP_REMOVED lines=22> */
[----:B------:R-:W-:Y:S01]  /*4d30*/  FMUL R92, R69, R6 ;  /* 0x00000006455c7220 */ /* 0x000fe20000400000 */
[----:B------:R-:W-:Y:S06]  /*4d40*/  @!P0 BRA `(.L_x_41) ;  /* 0x0000000000588947 */ /* 0x000fec0003800000 */
[----:B------:R-:W-:Y:S01]  /*4d50*/  VIADD R0, R5, 0x1800000 ;  /* 0x0180000005007836 */ /* 0x000fe20000000000 */
[----:B------:R-:W-:Y:S04]  /*4d60*/  BSSY B1, `(.L_x_42) ;  /* 0x000000d000017945 */ /* 0x000fe80003800000 */
[----:B------:R-:W-:-:S04]  /*4d70*/  LOP3.LUT R0, R0, 0x7f800000, RZ, 0xc0, !PT ;  /* 0x7f80000000007812 */ /* 0x000fc800078ec0ff */
[----:B------:R-:W-:-:S13]  /*4d80*/  ISETP.GT.U32.AND P0, PT, R0, 0x1ffffff, PT ;  /* 0x01ffffff0000780c */ /* 0x000fda0003f04070 */
[----:B------:R-:W-:Y:S05]  /*4d90*/  @P0 BRA `(.L_x_43) ;  /* 0x0000000000140947 */ /* 0x000fea0003800000 */
[----:B------:R-:W-:Y:S01]  /*4da0*/  IMAD.MOV.U32 R2, RZ, RZ, R5 ;  /* 0x000000ffff027224 */ /* 0x000fe200078e0005 */
[----:B------:R-:W-:-:S07]  /*4db0*/  MOV R12, 0x4dd0 ;  /* 0x00004dd0000c7802 */ /* 0x000fce0000000f00 */
[----:B------:R-:W-:Y:S05]  /*4dc0*/  CALL.REL.NOINC `($__internal_0_$__cuda_sm20_rcp_rn_f32_slowpath) ;  /* 0x0000002c00147944 */ /* 0x000fea0003c00000 */
[----:B------:R-:W-:Y:S01]  /*4dd0*/  IMAD.MOV.U32 R10, RZ, RZ, R0 ;  /* 0x000000ffff0a7224 */ /* 0x000fe200078e0000 */
[----:B------:R-:W-:Y:S06]  /*4de0*/  BRA `(.L_x_44) ;  /* 0x0000000000107947 */ /* 0x000fec0003800000 */
.L_x_43:
[----:B------:R-:W1:Y:S02]  /*4df0*/  MUFU.RCP R10, R5 ;  /* 0x00000005000a7308 */ /* 0x000e640000001000 */
[----:B-1----:R-:W-:-:S04]  /*4e00*/  FFMA R0, R5, R10, -1 ;  /* 0xbf80000005007423 */ /* 0x002fc8000000000a */
[----:B------:R-:W-:-:S04]  /*4e10*/  FADD.FTZ R3, -R0, -RZ ;  /* 0x800000ff00037221 */ /* 0x000fc80000010100 */
[----:B------:R-:W-:-:S07]  /*4e20*/  FFMA R10, R10, R3, R10 ;  /* 0x000000030a0a7223 */ /* 0x000fce000000000a */
.L_x_44:
[----:B------:R-:W-:Y:S05]  /*4e30*/  BSYNC B1 ;  /* 0x0000000000017941 */ /* 0x000fea0003800000 */
.L_x_42:
[----:B------:R-:W-:Y:S01]  /*4e40*/  FSETP.GEU.AND P0, PT, |R5|, 1.175494350822287508e-38, PT ;  /* 0x008000000500780b */ /* 0x000fe20003f0e200 */
[----:B------:R-:W-:-:S12]  /*4e50*/  ULDC UR4, c[0x0][0x600] ;  /* 0x0001800000047ab9 */ /* 0x000fd80000000800 */
[----:B------:R-:W-:-:S04]  /*4e60*/  @!P0 FMUL R5, R5, 16777216 ;  /* 0x4b80000005058820 */ /* 0x000fc80000400000 */
[----:B------:R-:W1:Y:S02]  /*4e70*/  MUFU.LG2 R0, R5 ;  /* 0x0000000500007308 */ /* 0x000e640000000c00 */
[----:B-1----:R-:W-:-:S04]  /*4e80*/  @!P0 FADD R0, R0, -24 ;  /* 0xc1c0000000008421 */ /* 0x002fc80000000000 */
[----:B------:R-:W-:-:S04]  /*4e90*/  FMUL R9, R0, 0.69314718246459960938 ;  /* 0x3f31721800097820 */ /* 0x000fc80000400000 */
[----:B------:R-:W-:-:S07]  /*4ea0*/  FFMA R9, R4, UR4, R9 ;  /* 0x0000000404097c23 */ /* 0x000fce0008000009 */
.L_x_41:
[----:B------:R-:W-:Y:S05]  /*4eb0*/  BSYNC B0 ;  /* 0x0000000000007941 */ /* 0x000fea0003800000 */
.L_x_40:
[----:B------:R-:W-:Y:S01]  /*4ec0*/  UIADD3 UR4, UR37, -0x1, URZ ;  /* 0xffffffff25047890 */ /* 0x000fe2000fffe03f */
[----:B------:R-:W1:Y:S01]  /*4ed0*/  S2R R17, SR_TID.X ;  /* 0x0000000000117919 */ /* 0x000e620000002100 */
[----:B------:R-:W-:Y:S01]  /*4ee0*/  ULDC UR5, c[0x0][0x608] ;  /* 0x0001820000057ab9 */ /* 0x000fe20000000800 */
[----:B------:R-:W-:Y:S01]  /*4ef0*/  ULDC.64 UR8, c[0x0][0x208] ;  /* 0x0000820000087ab9 */ /* 0x000fe20000000a00 */
[----:B------:R-:W-:Y:S02]  /*4f00*/  FMUL R10, R10, UR5 ;  /* 0x000000050a0a7c20 */ /* 0x000fe40008400000 */
[----:B------:R-:W-:Y:S01]  /*4f10*/  ISETP.NE.AND P0, PT, RZ, UR4, PT ;  /* 0x00000004ff007c0c */ /* 0x000fe2000bf05270 */
[----:B------:R-:W-:-:S03]  /*4f20*/  ULEA UR4, UR37, UR36, 0x3 ;  /* 0x0000002425047291 */ /* 0x000fc6000f8e183f */
[----:B------:R-:W-:-:S04]  /*4f30*/  SEL R0, RZ, 0x1, P0 ;  /* 0x00000001ff007807 */ /* 0x000fc80000000000 */
[----:B------:R-:W-:-:S04]  /*4f40*/  SHF.L.U32 R0, R0, 0x1f, RZ ;  /* 0x0000001f00007819 */ /* 0x000fc800000006ff */
[----:B------:R-:W2:Y:S01]  /*4f50*/  SYNCS.PHASECHK.TRANS64.TRYWAIT P0, [UR4+0xa898], R0 ;  /* 0x00a89800ff0075a7 */ /* 0x000ea20008000144 */
[C---:B-1----:R-:W-:Y:S02]  /*4f60*/  LOP3.LUT P1, RZ, R17.reuse, 0x3, RZ, 0xc0, !PT ;  /* 0x0000000311ff7812 */ /* 0x042fe4000782c0ff */
[----:B------:R-:W-:Y:S01]  /*4f70*/  LOP3.LUT R16, R17, 0x7f, RZ, 0xc0, !PT ;  /* 0x0000007f11107812 */ /* 0x000fe200078ec0ff */
[----:B--2---:R-:W-:Y:S10]  /*4f80*/  @!P0 BRA `(.L_x_45) ;  /* 0x0000002800148947 */ /* 0x004ff40003800000 */
.L_x_96:
[----:B------:R-:W-:Y:S01]  /*4f90*/  USHF.L.U32 UR42, UR42, 0x6, URZ ;  /* 0x000000062a2a7899 */ /* 0x000fe2000800063f */
[----:B------:R-:W-:Y:S01]  /*4fa0*/  BSSY B0, `(.L_x_46) ;  /* 0x0000018000007945 */ /* 0x000fe20003800000 */
[----:B------:R-:W-:Y:S02]  /*4fb0*/  SHF.R.U32.HI R17, RZ, 0x2, R17 ;  /* 0x00000002ff117819 */ /* 0x000fe40000011611 */
[----:B------:R-:W-:Y:S01]  /*4fc0*/  SHF.R.U32.HI R18, RZ, 0x5, R16 ;  /* 0x00000005ff127819 */ /* 0x000fe20000011610 */
[----:B------:R-:W-:Y:S07]  /*4fd0*/  @P1 BRA `(.L_x_47) ;  /* 0x0000000000501947 */ /* 0x000fee0003800000 */
[----:B------:R-:W2:Y:S01]  /*4fe0*/  S2UR UR4, SR_CTAID.Y ;  /* 0x00000000000479c3 */ /* 0x000ea20000002600 */
[----:B-1----:R-:W-:Y:S01]  /*4ff0*/  IMAD.SHL.U32 R3, R18, 0x10, RZ ;  /* 0x0000001012037824 */ /* 0x002fe200078e00ff */
[----:B------:R-:W-:Y:S01]  /*5000*/  LOP3.LUT R0, R17, 0x7, RZ, 0xc0, !PT ;  /* 0x0000000711007812 */ /* 0x000fe200078ec0ff */
[----:B------:R-:W-:-:S03]  /*5010*/  ULDC.64 UR6, c[0x0][0x688] ;  /* 0x0001a20000067ab9 */ /* 0x000fc60000000a00 */
[----:B------:R-:W-:Y:S02]  /*5020*/  LOP3.LUT R0, R3, 0xfffffff0, R0, 0xe2, !PT ;  /* 0xfffffff003007812 */ /* 0x000fe400078ee200 */
[----:B------:R-:W1:Y:S03]  /*5030*/  S2UR UR5, SR_CTAID.Z ;  /* 0x00000000000579c3 */ /* 0x000e660000002700 */
[----:B------:R-:W-:-:S04]  /*5040*/  VIADD R3, R0, UR42 ;  /* 0x0000002a00037c36 */ /* 0x000fc80008000000 */
[----:B------:R-:W-:Y:S01]  /*5050*/  VIADD R2, R3, 0x8 ;  /* 0x0000000803027836 */ /* 0x000fe20000000000 */
[----:B--2---:R-:W-:-:S04]  /*5060*/  UIMAD UR4, UR4, UR6, UR42 ;  /* 0x00000006040472a4 */ /* 0x004fc8000f8e022a */
[----:B-1----:R-:W-:-:S03]  /*5070*/  UIMAD UR4, UR5, UR7, UR4 ;  /* 0x00000007050472a4 */ /* 0x002fc6000f8e0204 */
[----:B------:R-:W-:Y:S02]  /*5080*/  ULDC UR5, c[0x0][0x288] ;  /* 0x0000a20000057ab9 */ /* 0x000fe40000000800 */
[----:B------:R-:W-:Y:S02]  /*5090*/  ISETP.GE.U32.AND P0, PT, R3, UR5, PT ;  /* 0x0000000503007c0c */ /* 0x000fe4000bf06070 */
[----:B------:R-:W-:Y:S02]  /*50a0*/  IADD3 R0, P2, R0, UR4, RZ ;  /* 0x0000000400007c10 */ /* 0x000fe4000ff5e0ff */
[----:B------:R-:W-:Y:S01]  /*50b0*/  ISETP.GE.U32.AND P1, PT, R2, UR5, PT ;  /* 0x0000000502007c0c */ /* 0x000fe2000bf26070 */
[----:B------:R-:W-:Y:S02]  /*50c0*/  ULDC.64 UR4, c[0x0][0x680] ;  /* 0x0001a00000047ab9 */ /* 0x000fe40000000a00 */
[----:B------:R-:W-:Y:S01]  /*50d0*/  IMAD.X R3, RZ, RZ, RZ, P2 ;  /* 0x000000ffff037224 */ /* 0x000fe200010e06ff */
[----:B------:R-:W-:-:S04]  /*50e0*/  LEA R2, P2, R0, UR4, 0x2 ;  /* 0x0000000400027c11 */ /* 0x000fc8000f8410ff */
[----:B------:R-:W-:-:S05]  /*50f0*/  LEA.HI.X R3, R0, UR5, R3, 0x2, P2 ;  /* 0x0000000500037c11 */ /* 0x000fca00090f1403 */
[----:B------:R2:W-:Y:S04]  /*5100*/  @!P0 STG.E desc[UR8][R2.64], R11 ;  /* 0x0000000b02008986 */ /* 0x0005e8000c101908 */
[----:B------:R2:W-:Y:S02]  /*5110*/  @!P1 STG.E desc[UR8][R2.64+0x20], R9 ;  /* 0x0000200902009986 */ /* 0x0005e4000c101908 */
.L_x_47:
[----:B------:R-:W-:Y:S05]  /*5120*/  BSYNC B0 ;  /* 0x0000000000007941 */ /* 0x000fea0003800000 */
.L_x_46:
[----:B------:R-:W-:Y:S01]  /*5130*/  ULDC.64 UR4, c[0x0][0x730] ;  /* 0x0001cc0000047ab9 */ /* 0x000fe20000000a00 */
[-C--:B------:R-:W-:Y:S01]  /*5140*/  FMUL R26, R26, R10.reuse ;  /* 0x0000000a1a1a7220 */ /* 0x080fe20000400000 */
[----:B------:R-:W-:Y:S01]  /*5150*/  ISETP.NE.U32.AND P0, PT, RZ, UR4, PT ;  /* 0x00000004ff007c0c */ /* 0x000fe2000bf05070 */
[-C--:B------:R-:W-:Y:S01]  /*5160*/  FMUL R94, R27, R10.reuse ;  /* 0x0000000a1b5e7220 */ /* 0x080fe20000400000 */
[-C--:B------:R-:W-:Y:S01]  /*5170*/  FMUL R30, R30, R10.reuse ;  /* 0x0000000a1e1e7220 */ /* 0x080fe20000400000 */
[-C--:B------:R-:W-:Y:S01]  /*5180*/  FMUL R96, R31, R10.reuse ;  /* 0x0000000a1f607220 */ /* 0x080fe20000400000 */
[----:B------:R-:W-:Y:S01]  /*5190*/  ISETP.NE.AND.EX P0, PT, RZ, UR5, PT, P0 ;  /* 0x00000005ff007c0c */ /* 0x000fe2000bf05300 */
        /* <DEDUP_REMOVED lines=20> */
[----:B------:R-:W-:Y:S06]  /*52e0*/  @P0 BRA `(.L_x_48) ;  /* 0x0000000000200947 */ /* 0x000fec0003800000 */
[----:B------:R-:W-:Y:S02]  /*52f0*/  ULDC.64 UR4, c[0x0][0x728] ;  /* 0x0001ca0000047ab9 */ /* 0x000fe40000000a00 */
[----:B------:R-:W-:-:S04]  /*5300*/  ISETP.NE.U32.AND P0, PT, RZ, UR4, PT ;  /* 0x00000004ff007c0c */ /* 0x000fc8000bf05070 */
[----:B------:R-:W-:-:S13]  /*5310*/  ISETP.NE.AND.EX P0, PT, RZ, UR5, PT, P0 ;  /* 0x00000005ff007c0c */ /* 0x000fda000bf05300 */
[----:B------:R-:W-:Y:S05]  /*5320*/  @!P0 BRA `(.L_x_49) ;  /* 0x00000000000c8947 */ /* 0x000fea0003800000 */
[----:B-12---:R-:W1:Y:S02]  /*5330*/  LDC.64 R2, c[0x0][0x728] ;  /* 0x0001ca00ff027b82 */ /* 0x006e640000000a00 */
[----:B-1----:R4:W5:Y:S01]  /*5340*/  LDG.E R2, desc[UR8][R2.64] ;  /* 0x0000000802027981 */ /* 0x002962000c1e1900 */
[----:B------:R-:W-:Y:S05]  /*5350*/  BRA `(.L_x_48) ;  /* 0x0000000000047947 */ /* 0x000fea0003800000 */
.L_x_49:
[----:B--2---:R-:W3:Y:S02]  /*5360*/  LDC R2, c[0x0][0x720] ;  /* 0x0001c800ff027b82 */ /* 0x004ee40000000800 */
.L_x_48:
[----:B-1----:R-:W-:Y:S02]  /*5370*/  MOV R0, RZ ;  /* 0x000000ff00007202 */ /* 0x002fe40000000f00 */
[----:B---3-5:R-:W-:Y:S02]  /*5380*/  MOV R51, R2 ;  /* 0x0000000200337202 */ /* 0x028fe40000000f00 */
[----:B------:R-:W-:-:S13]  /*5390*/  LOP3.LUT P0, RZ, R0, 0x9f, RZ, 0xc0, !PT ;  /* 0x0000009f00ff7812 */ /* 0x000fda000780c0ff */
[----:B------:R-:W-:Y:S05]  /*53a0*/  @!P0 BRA `(.L_x_50) ;  /* 0x0000000000408947 */ /* 0x000fea0003800000 */
[----:B------:R-:W-:Y:S01]  /*53b0*/  MOV R0, 0x0 ;  /* 0x0000000000007802 */ /* 0x000fe20000000f00 */
[----:B------:R-:W-:Y:S01]  /*53c0*/  ULDC.64 UR4, c[0x4][0x70] ;  /* 0x01001c0000047ab9 */ /* 0x000fe20000000a00 */
[----:B------:R-:W-:Y:S01]  /*53d0*/  ULDC.64 UR6, c[0x4][0x8] ;  /* 0x0100020000067ab9 */ /* 0x000fe20000000a00 */
[----:B------:R-:W-:Y:S01]  /*53e0*/  IMAD.U32 R4, RZ, RZ, UR4 ;  /* 0x00000004ff047e24 */ /* 0x000fe2000f8e00ff */
[----:B--2-4-:R1:W2:Y:S01]  /*53f0*/  LDC.64 R2, c[0x4][R0] ;  /* 0x0100000000027b82 */ /* 0x0142a20000000a00 */
[----:B------:R-:W-:Y:S01]  /*5400*/  IMAD.U32 R5, RZ, RZ, UR5 ;  /* 0x00000005ff057e24 */ /* 0x000fe2000f8e00ff */
[----:B------:R-:W-:Y:S01]  /*5410*/  ULDC.64 UR4, c[0x4][0x78] ;  /* 0x01001e0000047ab9 */ /* 0x000fe20000000a00 */
[----:B------:R-:W-:Y:S01]  /*5420*/  IMAD.U32 R10, RZ, RZ, UR6 ;  /* 0x00000006ff0a7e24 */ /* 0x000fe2000f8e00ff */
[----:B------:R-:W-:Y:S01]  /*5430*/  MOV R12, 0x1 ;  /* 0x00000001000c7802 */ /* 0x000fe20000000f00 */
[----:B------:R-:W-:Y:S02]  /*5440*/  IMAD.U32 R6, RZ, RZ, UR4 ;  /* 0x00000004ff067e24 */ /* 0x000fe4000f8e00ff */
[----:B------:R-:W-:-:S02]  /*5450*/  IMAD.U32 R7, RZ, RZ, UR5 ;  /* 0x00000005ff077e24 */ /* 0x000fc4000f8e00ff */
[----:B------:R-:W-:Y:S02]  /*5460*/  IMAD.U32 R11, RZ, RZ, UR7 ;  /* 0x00000007ff0b7e24 */ /* 0x000fe4000f8e00ff */
[----:B------:R-:W-:Y:S02]  /*5470*/  IMAD.MOV.U32 R8, RZ, RZ, 0x70 ;  /* 0x00000070ff087424 */ /* 0x000fe400078e00ff */
[----:B-1----:R-:W-:-:S07]  /*5480*/  IMAD.MOV.U32 R13, RZ, RZ, RZ ;  /* 0x000000ffff0d7224 */ /* 0x002fce00078e00ff */
[----:B------:R-:W-:-:S07]  /*5490*/  LEPC R20, `(.L_x_50) ;  /* 0x000000001014794e */ /* 0x000fce0000000000 */
[----:B--2---:R-:W-:Y:S05]  /*54a0*/  CALL.ABS.NOINC R2 ;  /* 0x0000000002007343 */ /* 0x004fea0003c00000 */
.L_x_50:
[----:B------:R-:W-:Y:S01]  /*54b0*/  UIADD3 UR4, UR37, -0x1, URZ ;  /* 0xffffffff25047890 */ /* 0x000fe2000fffe03f */
[----:B------:R-:W-:-:S05]  /*54c0*/  IMAD.U32 R19, RZ, RZ, UR36 ;  /* 0x00000024ff137e24 */ /* 0x000fca000f8e00ff */
[----:B------:R-:W-:-:S04]  /*54d0*/  IMAD.U32 R0, RZ, RZ, UR4 ;  /* 0x00000004ff007e24 */ /* 0x000fc8000f8e00ff */
[----:B------:R-:W-:-:S05]  /*54e0*/  IMAD R19, R0, 0x1100, R19 ;  /* 0x0000110000137824 */ /* 0x000fca00078e0213 */
        /* <DEDUP_REMOVED lines=10> */
[----:B------:R-:W-:Y:S01]  /*5590*/  MOV R10, UR4 ;  /* 0x00000004000a7c02 */ /* 0x000fe20008000f00 */
[----:B------:R-:W-:Y:S02]  /*55a0*/  IMAD.U32 R7, RZ, RZ, UR7 ;  /* 0x00000007ff077e24 */ /* 0x000fe4000f8e00ff */
[----:B------:R-:W-:-:S02]  /*55b0*/  IMAD.U32 R11, RZ, RZ, UR5 ;  /* 0x00000005ff0b7e24 */ /* 0x000fc4000f8e00ff */
[----:B------:R-:W-:Y:S02]  /*55c0*/  IMAD.MOV.U32 R8, RZ, RZ, 0x70 ;  /* 0x00000070ff087424 */ /* 0x000fe400078e00ff */
[----:B------:R-:W-:Y:S02]  /*55d0*/  IMAD.MOV.U32 R12, RZ, RZ, 0x1 ;  /* 0x00000001ff0c7424 */ /* 0x000fe400078e00ff */
[----:B-1----:R-:W-:-:S07]  /*55e0*/  IMAD.MOV.U32 R13, RZ, RZ, RZ ;  /* 0x000000ffff0d7224 */ /* 0x002fce00078e00ff */
[----:B------:R-:W-:-:S07]  /*55f0*/  LEPC R20, `(.L_x_51) ;  /* 0x000000001014794e */ /* 0x000fce0000000000 */
[----:B--2---:R-:W-:Y:S05]  /*5600*/  CALL.ABS.NOINC R2 ;  /* 0x0000000002007343 */ /* 0x004fea0003c00000 */
.L_x_51:
[----:B------:R-:W1:Y:S01]  /*5610*/  S2R R5, SR_TID.X ;  /* 0x0000000000057919 */ /* 0x000e620000002100 */
[----:B------:R-:W-:Y:S01]  /*5620*/  ULDC.64 UR4, c[0x0][0x730] ;  /* 0x0001cc0000047ab9 */ /* 0x000fe20000000a00 */
[----:B------:R-:W-:Y:S01]  /*5630*/  VIADD R16, R16, 0x1f ;  /* 0x0000001f10107836 */ /* 0x000fe20000000000 */
[----:B------:R-:W-:Y:S02]  /*5640*/  ISETP.NE.U32.AND P0, PT, RZ, UR4, PT ;  /* 0x00000004ff007c0c */ /* 0x000fe4000bf05070 */
[----:B------:R-:W-:Y:S02]  /*5650*/  SHF.L.U32 R17, R17, 0x5, RZ ;  /* 0x0000000511117819 */ /* 0x000fe400000006ff */
[----:B------:R-:W-:Y:S02]  /*5660*/  ISETP.NE.AND.EX P0, PT, RZ, UR5, PT, P0 ;  /* 0x00000005ff007c0c */ /* 0x000fe4000bf05300 */
[----:B------:R-:W-:-:S11]  /*5670*/  ISETP.GT.U32.AND P1, PT, R16, 0x3e, PT ;  /* 0x0000003e1000780c */ /* 0x000fd60003f24070 */
[----:B------:R-:W3:Y:S01]  /*5680*/  @P0 LDC R51, c[0x0][0x720] ;  /* 0x0001c800ff330b82 */ /* 0x000ee20000000800 */
[C---:B-1----:R-:W-:Y:S02]  /*5690*/  IMAD.SHL.U32 R0, R5.reuse, 0x2, RZ ;  /* 0x0000000205007824 */ /* 0x042fe400078e00ff */
[----:B--2---:R-:W-:-:S03]  /*56a0*/  IMAD.SHL.U32 R2, R5, 0x8, RZ ;  /* 0x0000000805027824 */ /* 0x004fc600078e00ff */
[----:B----4-:R-:W-:Y:S02]  /*56b0*/  LOP3.LUT R3, R0, 0x6, RZ, 0xc0, !PT ;  /* 0x0000000600037812 */ /* 0x010fe400078ec0ff */
[----:B------:R-:W-:Y:S02]  /*56c0*/  LOP3.LUT R2, R2, 0x80, RZ, 0xc0, !PT ;  /* 0x0000008002027812 */ /* 0x000fe400078ec0ff */
[----:B------:R-:W-:Y:S01]  /*56d0*/  SHF.R.U32.HI R0, RZ, 0x4, R5 ;  /* 0x00000004ff007819 */ /* 0x000fe20000011605 */
[----:B------:R-:W-:Y:S01]  /*56e0*/  IMAD R3, R18, 0x200, R3 ;  /* 0x0000020012037824 */ /* 0x000fe200078e0203 */
[----:B------:R-:W-:Y:S01]  /*56f0*/  LOP3.LUT R4, R2, 0x10, R5, 0xf8, !PT ;  /* 0x0000001002047812 */ /* 0x000fe200078ef805 */
[-C--:B---3--:R-:W-:Y:S01]  /*5700*/  FMUL R6, R30, R51.reuse ;  /* 0x000000331e067220 */ /* 0x088fe20000400000 */
[----:B------:R-:W-:Y:S01]  /*5710*/  LOP3.LUT R2, R17, 0x60, RZ, 0xc0, !PT ;  /* 0x0000006011027812 */ /* 0x000fe200078ec0ff */
[-C--:B------:R-:W-:Y:S01]  /*5720*/  FMUL R8, R32, R51.reuse ;  /* 0x0000003320087220 */ /* 0x080fe20000400000 */
[----:B------:R-:W-:Y:S01]  /*5730*/  LOP3.LUT P0, RZ, R0, 0x1, RZ, 0xc0, !PT ;  /* 0x0000000100ff7812 */ /* 0x000fe2000780c0ff */
[----:B------:R-:W-:Y:S01]  /*5740*/  FMUL R0, R24, R51 ;  /* 0x0000003318007220 */ /* 0x000fe20000400000 */
[----:B------:R-:W-:Y:S01]  /*5750*/  IADD3 R16, R4, R3, R2 ;  /* 0x0000000304107210 */ /* 0x000fe20007ffe002 */
        /* <DEDUP_REMOVED lines=45> */
[----:B------:R-:W-:Y:S01]  /*5a30*/  F2FP.SATFINITE.E4M3.F32.PACK_AB_MERGE_C R3, R3, R0, RZ ;  /* 0x000000000303723e */ /* 0x000fe200048070ff */
[----:B------:R-:W-:Y:S01]  /*5a40*/  IMAD.IADD R16, R19, 0x1, R16 ;  /* 0x0000000113107824 */ /* 0x000fe200078e0210 */
[----:B------:R-:W-:-:S02]  /*5a50*/  F2FP.SATFINITE.E4M3.F32.PACK_AB_MERGE_C R5, R5, R2, RZ ;  /* 0x000000020505723e */ /* 0x000fc400048070ff */
[----:B------:R-:W-:Y:S02]  /*5a60*/  F2FP.SATFINITE.E4M3.F32.PACK_AB_MERGE_C R7, R7, R4, RZ ;  /* 0x000000040707723e */ /* 0x000fe400048070ff */
[----:B------:R-:W-:Y:S02]  /*5a70*/  F2FP.SATFINITE.E4M3.F32.PACK_AB_MERGE_C R9, R9, R6, RZ ;  /* 0x000000060909723e */ /* 0x000fe400048070ff */
[----:B------:R-:W-:Y:S02]  /*5a80*/  F2FP.SATFINITE.E4M3.F32.PACK_AB_MERGE_C R11, R11, R8, RZ ;  /* 0x000000080b0b723e */ /* 0x000fe400048070ff */
[----:B------:R-:W-:Y:S02]  /*5a90*/  F2FP.SATFINITE.E4M3.F32.PACK_AB_MERGE_C R13, R13, R10, RZ ;  /* 0x0000000a0d0d723e */ /* 0x000fe400048070ff */
[----:B------:R-:W-:Y:S02]  /*5aa0*/  F2FP.SATFINITE.E4M3.F32.PACK_AB_MERGE_C R15, R15, R12, RZ ;  /* 0x0000000c0f0f723e */ /* 0x000fe400048070ff */
        /* <DEDUP_REMOVED lines=16> */
[----:B------:R-:W-:Y:S01]  /*5bb0*/  F2FP.SATFINITE.E4M3.F32.PACK_AB_MERGE_C R49, R46, R49, RZ ;  /* 0x000000312e31723e */ /* 0x000fe200048070ff */
[----:B------:R-:W-:Y:S06]  /*5bc0*/  @P1 BRA `(.L_x_52) ;  /* 0x0000000000041947 */ /* 0x000fec0003800000 */
[----:B------:R-:W-:-:S04]  /*5bd0*/  DEPBAR.LE SB0, 0x1 ;  /* 0x000080400000791a */ /* 0x000fc80000000000 */
.L_x_52:
[----:B------:R-:W-:Y:S05]  /*5be0*/  WARPSYNC.ALL ;  /* 0x0000000000007948 */ /* 0x000fea0003800000 */
[----:B------:R-:W-:Y:S01]  /*5bf0*/  BAR.SYNC.DEFER_BLOCKING 0x1, 0x80 ;  /* 0x0042000000007b1d */ /* 0x000fe20000010000 */
[C---:B------:R-:W-:Y:S02]  /*5c00*/  VIADD R0, R16.reuse, 0x10 ;  /* 0x0000001010007836 */ /* 0x040fe40000000000 */
[----:B------:R-:W-:-:S03]  /*5c10*/  @P0 VIADD R0, R16, 0xfffffff0 ;  /* 0xfffffff010000836 */ /* 0x000fc60000000000 */
[----:B------:R-:W-:Y:S01]  /*5c20*/  BSSY B0, `(.L_x_53) ;  /* 0x000001b000007945 */ /* 0x000fe20003800000 */
[----:B------:R1:W-:Y:S04]  /*5c30*/  STS.U16 [R16], R3 ;  /* 0x0000000310007388 */ /* 0x0003e80000000400 */
[----:B------:R1:W-:Y:S04]  /*5c40*/  STS.U16 [R16+0x100], R5 ;  /* 0x0001000510007388 */ /* 0x0003e80000000400 */
[----:B------:R1:W-:Y:S04]  /*5c50*/  STS.U16 [R16+0x8], R7 ;  /* 0x0000080710007388 */ /* 0x0003e80000000400 */
[----:B------:R1:W-:Y:S04]  /*5c60*/  STS.U16 [R16+0x108], R9 ;  /* 0x0001080910007388 */ /* 0x0003e80000000400 */
[----:B------:R1:W-:Y:S04]  /*5c70*/  STS.U16 [R0], R11 ;  /* 0x0000000b00007388 */ /* 0x0003e80000000400 */
[----:B------:R1:W-:Y:S04]  /*5c80*/  STS.U16 [R0+0x100], R13 ;  /* 0x0001000d00007388 */ /* 0x0003e80000000400 */
[----:B------:R1:W-:Y:S04]  /*5c90*/  STS.U16 [R0+0x8], R15 ;  /* 0x0000080f00007388 */ /* 0x0003e80000000400 */
[----:B------:R1:W-:Y:S01]  /*5ca0*/  STS.U16 [R0+0x108], R17 ;  /* 0x0001081100007388 */ /* 0x0003e20000000400 */
[----:B------:R-:W-:Y:S01]  /*5cb0*/  @!PT LDS RZ, [RZ] ;  /* 0x00000000fffff984 */ /* 0x000fe20000000800 */
[----:B------:R-:W-:Y:S01]  /*5cc0*/  @!PT LDS RZ, [RZ] ;  /* 0x00000000fffff984 */ /* 0x000fe20000000800 */
[----:B------:R-:W-:Y:S01]  /*5cd0*/  @!PT LDS RZ, [RZ] ;  /* 0x00000000fffff984 */ /* 0x000fe20000000800 */
[----:B------:R-:W-:Y:S01]  /*5ce0*/  @!PT LDS RZ, [RZ] ;  /* 0x00000000fffff984 */ /* 0x000fe20000000800 */
[----:B------:R2:W-:Y:S06]  /*5cf0*/  MEMBAR.ALL.CTA ;  /* 0x0000000000007992 */ /* 0x0005ec0000008000 */
[----:B--2---:R-:W2:Y:S02]  /*5d00*/  FENCE.VIEW.ASYNC.S ;  /* 0x00000000000073c6 */ /* 0x004ea40000000000 */
[----:B--2---:R-:W-:Y:S06]  /*5d10*/  BAR.SYNC.DEFER_BLOCKING 0x1, 0x80 ;  /* 0x0042000000007b1d */ /* 0x004fec0000010000 */
[----:B-1----:R-:W-:Y:S05]  /*5d20*/  @P1 BRA `(.L_x_54) ;  /* 0x0000000000281947 */ /* 0x002fea0003800000 */
[----:B------:R-:W-:Y:S01]  /*5d30*/  S2UR UR44, SR_CTAID.Z ;  /* 0x00000000002c79c3 */ /* 0x000fe20000002700 */
[----:B------:R-:W-:Y:S01]  /*5d40*/  ULDC.64 UR4, c[0x0][0x198] ;  /* 0x0000660000047ab9 */ /* 0x000fe20000000a00 */
[----:B------:R-:W-:Y:S01]  /*5d50*/  R2UR UR40, R19 ;  /* 0x00000000132872ca */ /* 0x000fe200000e0000 */
[----:B------:R-:W-:Y:S01]  /*5d60*/  UIADD3 UR4, UP0, UR4, 0x670, URZ ;  /* 0x0000067004047890 */ /* 0x000fe2000ff1e03f */
[----:B------:R-:W-:-:S03]  /*5d70*/  UMOV UR41, URZ ;  /* 0x0000003f00297c82 */ /* 0x000fc60008000000 */
[----:B------:R-:W-:Y:S01]  /*5d80*/  UIADD3.X UR5, URZ, UR5, URZ, UP0, !UPT ;  /* 0x000000053f057290 */ /* 0x000fe200087fe43f */
[----:B------:R-:W1:Y:S08]  /*5d90*/  S2UR UR43, SR_CTAID.Y ;  /* 0x00000000002b79c3 */ /* 0x000e700000002600 */
[----:B-1----:R1:W-:Y:S01]  /*5da0*/  UTMASTG.4D [UR40], [UR4] ;  /* 0x00000028040073b5 */ /* 0x0023e20008018000 */
[----:B------:R0:W-:Y:S01]  /*5db0*/  UTMACMDFLUSH ;  /* 0x00000000000079b7 */ /* 0x0001e20000000000 */
[----:B-1----:R-:W-:-:S04]  /*5dc0*/  DEPBAR.LE SB0, 0x1 ;  /* 0x000080400000791a */ /* 0x002fc80000000000 */
.L_x_54:
[----:B------:R-:W-:Y:S05]  /*5dd0*/  BSYNC B0 ;  /* 0x0000000000007941 */ /* 0x000fea0003800000 */
.L_x_53:
[----:B------:R-:W-:Y:S06]  /*5de0*/  BAR.SYNC.DEFER_BLOCKING 0x1, 0x80 ;  /* 0x0042000000007b1d */ /* 0x000fec0000010000 */
[----:B------:R-:W-:Y:S01]  /*5df0*/  BSSY B0, `(.L_x_55) ;  /* 0x000001c000007945 */ /* 0x000fe20003800000 */
[----:B------:R1:W-:Y:S04]  /*5e00*/  STS.U16 [R16+0x800], R23 ;  /* 0x0008001710007388 */ /* 0x0003e80000000400 */
[----:B------:R1:W-:Y:S04]  /*5e10*/  STS.U16 [R16+0x900], R21 ;  /* 0x0009001510007388 */ /* 0x0003e80000000400 */
[----:B------:R1:W-:Y:S04]  /*5e20*/  STS.U16 [R16+0x808], R27 ;  /* 0x0008081b10007388 */ /* 0x0003e80000000400 */
[----:B------:R1:W-:Y:S04]  /*5e30*/  STS.U16 [R16+0x908], R25 ;  /* 0x0009081910007388 */ /* 0x0003e80000000400 */
[----:B------:R1:W-:Y:S04]  /*5e40*/  STS.U16 [R0+0x800], R31 ;  /* 0x0008001f00007388 */ /* 0x0003e80000000400 */
        /* <DEDUP_REMOVED lines=12> */
[----:B------:R-:W-:Y:S01]  /*5f10*/  R2UR UR40, R19 ;  /* 0x00000000132872ca */ /* 0x000fe200000e0000 */
[----:B------:R-:W-:Y:S01]  /*5f20*/  ULDC.64 UR4, c[0x0][0x198] ;  /* 0x0000660000047ab9 */ /* 0x000fe20000000a00 */
[----:B------:R-:W-:Y:S01]  /*5f30*/  UMOV UR41, 0x20 ;  /* 0x0000002000297882 */ /* 0x000fe20000000000 */
[----:B------:R-:W-:-:S04]  /*5f40*/  UIADD3 UR4, UP0, UR4, 0x670, URZ ;  /* 0x0000067004047890 */ /* 0x000fc8000ff1e03f */
[----:B------:R-:W1:Y:S01]  /*5f50*/  S2UR UR43, SR_CTAID.Y ;  /* 0x00000000002b79c3 */ /* 0x000e620000002600 */
[----:B------:R-:W-:-:S05]  /*5f60*/  UIADD3.X UR5, URZ, UR5, URZ, UP0, !UPT ;  /* 0x000000053f057290 */ /* 0x000fca00087fe43f */
[----:B------:R-:W-:-:S09]  /*5f70*/  UIADD3 UR40, UR40, 0x800, URZ ;  /* 0x0000080028287890 */ /* 0x000fd2000fffe03f */
[----:B-1----:R1:W-:Y:S01]  /*5f80*/  UTMASTG.4D [UR40], [UR4] ;  /* 0x00000028040073b5 */ /* 0x0023e20008018000 */
[----:B------:R0:W-:Y:S01]  /*5f90*/  UTMACMDFLUSH ;  /* 0x00000000000079b7 */ /* 0x0001e20000000000 */
[----:B-1----:R-:W-:-:S04]  /*5fa0*/  DEPBAR.LE SB0, 0x1 ;  /* 0x000080400000791a */ /* 0x002fc80000000000 */
.L_x_56:
[----:B------:R-:W-:Y:S05]  /*5fb0*/  BSYNC B0 ;  /* 0x0000000000007941 */ /* 0x000fea0003800000 */
.L_x_55:
[----:B------:R-:W-:Y:S06]  /*5fc0*/  BAR.SYNC.DEFER_BLOCKING 0x1, 0x80 ;  /* 0x0042000000007b1d */ /* 0x000fec0000010000 */
        /* <DEDUP_REMOVED lines=21> */
[----:B------:R-:W-:Y:S01]  /*6120*/  UMOV UR9, 0x40 ;  /* 0x0000004000097882 */ /* 0x000fe20000000000 */
[----:B------:R-:W-:Y:S02]  /*6130*/  UMOV UR10, UR42 ;  /* 0x0000002a000a7c82 */ /* 0x000fe40008000000 */
[----:B------:R-:W-:Y:S01]  /*6140*/  UIADD3.X UR5, URZ, UR5, URZ, UP0, !UPT ;  /* 0x000000053f057290 */ /* 0x000fe200087fe43f */
[----:B------:R-:W1:Y:S08]  /*6150*/  S2UR UR11, SR_CTAID.Y ;  /* 0x00000000000b79c3 */ /* 0x000e700000002600 */
[----:B-1----:R1:W-:Y:S02]  /*6160*/  UTMASTG.4D [UR8], [UR4] ;  /* 0x00000008040073b5 */ /* 0x0023e40008018000 */
[----:B-1----:R0:W-:Y:S02]  /*6170*/  UTMACMDFLUSH ;  /* 0x00000000000079b7 */ /* 0x0021e40000000000 */
.L_x_58:
[----:B------:R-:W-:Y:S05]  /*6180*/  BSYNC B0 ;  /* 0x0000000000007941 */ /* 0x000fea0003800000 */
.L_x_57:
[----:B------:R-:W-:Y:S01]  /*6190*/  UIADD3 UR37, UR37, -0x1, URZ ;  /* 0xffffffff25257890 */ /* 0x000fe2000fffe03f */
[----:B------:R-:W-:-:S04]  /*61a0*/  DEPBAR.LE SB0, 0x0 ;  /* 0x000080000000791a */ /* 0x000fc80000000000 */
[----:B------:R-:W-:-:S04]  /*61b0*/  USHF.L.U32 UR4, UR37, 0x3, URZ ;  /* 0x0000000325047899 */ /* 0x000fc8000800063f */
[----:B------:R-:W-:-:S04]  /*61c0*/  ULOP3.LUT UR4, UR4, 0x8, URZ, 0xe2, !UPT ;  /* 0x0000000804047892 */ /* 0x000fc8000f8ee23f */
[----:B------:R-:W-:-:S06]  /*61d0*/  ULOP3.LUT UR4, UR4, 0x18, URZ, 0x3c, !UPT ;  /* 0x0000001804047892 */ /* 0x000fcc000f8e3c3f */
[----:B------:R-:W-:-:S04]  /*61e0*/  IMAD.U32 R0, RZ, RZ, UR4 ;  /* 0x00000004ff007e24 */ /* 0x000fc8000f8e00ff */
[----:B------:R-:W-:Y:S01]  /*61f0*/  SYNCS.ARRIVE.TRANS64.A1T0 RZ, [R0+UR36+0xa890], RZ ;  /* 0x00a890ff00ff79a7 */ /* 0x000fe20008100024 */
[----:B------:R-:W-:Y:S05]  /*6200*/  EXIT ;  /* 0x000000000000794d */ /* 0x000fea0003800000 */
.L_x_6:
[----:B------:R-:W-:-:S08]  /*6210*/  UISETP.NE.AND UP0, UPT, UR5, 0x1, UPT ;  /* 0x000000010500788c */ /* 0x000fd0000bf05270 */
[----:B------:R-:W1:-:S00]  /*6220*/  USETMAXREG.DEALLOC.CTAPOOL 0x18 ;  /* 0x00000018000079c8 */ /* 0x000e4000080e0500 */
[----:B------:R-:W-:-:S13]  /*6230*/  PLOP3.LUT P0, PT, PT, PT, UP0, 0x80, 0x0 ;  /* 0x000000000000781c */ /* 0x000fda0003f0f008 */
[----:B------:R-:W-:Y:S05]  /*6240*/  @P0 EXIT ;  /* 0x000000000000094d */ /* 0x000fea0003800000 */
[----:B------:R-:W2:Y:S01]  /*6250*/  S2UR UR11, SR_CTAID.X ;  /* 0x00000000000b79c3 */ /* 0x000ea20000002500 */
[----:B------:R-:W-:Y:S01]  /*6260*/  ELECT P3, URZ, PT ;  /* 0x00000000003f782f */ /* 0x000fe20003860000 */
[----:B------:R-:W-:Y:S01]  /*6270*/  BSSY B0, `(.L_x_59) ;  /* 0x0000035000007945 */ /* 0x000fe20003800000 */
[----:B-1----:R-:W-:Y:S01]  /*6280*/  IMAD.MOV.U32 R2, RZ, RZ, RZ ;  /* 0x000000ffff027224 */ /* 0x002fe200078e00ff */
[----:B------:R-:W-:Y:S01]  /*6290*/  MOV R4, RZ ;  /* 0x000000ff00047202 */ /* 0x000fe20000000f00 */
[----:B------:R-:W-:-:S03]  /*62a0*/  IMAD.MOV.U32 R8, RZ, RZ, RZ ;  /* 0x000000ffff087224 */ /* 0x000fc600078e00ff */
[----:B------:R-:W1:Y:S08]  /*62b0*/  S2UR UR20, SR_CTAID.Y ;  /* 0x00000000001479c3 */ /* 0x000e700000002600 */
[----:B------:R-:W3:Y:S01]  /*62c0*/  S2UR UR21, SR_CTAID.Z ;  /* 0x00000000001579c3 */ /* 0x000ee20000002700 */
[----:B--2---:R-:W-:Y:S01]  /*62d0*/  USHF.L.U32 UR11, UR11, 0x7, URZ ;  /* 0x000000070b0b7899 */ /* 0x004fe2000800063f */
[----:B------:R-:W-:Y:S11]  /*62e0*/  @!P3 BRA `(.L_x_60) ;  /* 0x0000000000b4b947 */ /* 0x000ff60003800000 */
[----:B------:R-:W2:Y:S01]  /*62f0*/  S2R R4, SR_CgaCtaId ;  /* 0x0000000000047919 */ /* 0x000ea20000008800 */
[----:B------:R-:W-:Y:S01]  /*6300*/  MOV R3, 0x400 ;  /* 0x0000040000037802 */ /* 0x000fe20000000f00 */
[----:B------:R-:W-:-:S03]  /*6310*/  IMAD.MOV.U32 R5, RZ, RZ, 0x1 ;  /* 0x00000001ff057424 */ /* 0x000fc600078e00ff */
[----:B--2---:R-:W-:Y:S02]  /*6320*/  LEA R4, R4, R3, 0x18 ;  /* 0x0000000304047211 */ /* 0x004fe400078ec0ff */
[----:B------:R-:W-:-:S04]  /*6330*/  SHF.L.U32 R3, R5, 0x1f, RZ ;  /* 0x0000001f05037819 */ /* 0x000fc800000006ff */
[----:B------:R-:W2:Y:S02]  /*6340*/  SYNCS.PHASECHK.TRANS64.TRYWAIT P0, [R4+URZ+0xa860], R3 ;  /* 0x00a86003040075a7 */ /* 0x000ea4000800017f */
[----:B--2---:R-:W-:Y:S05]  /*6350*/  @!P0 BRA `(.L_x_61) ;  /* 0x0000001400388947 */ /* 0x004fea0003800000 */
.L_x_97:
[----:B------:R-:W-:Y:S01]  /*6360*/  ULOP3.LUT UR5, UR4, 0x2, URZ, 0xfc, !UPT ;  /* 0x0000000204057892 */ /* 0x000fe2000f8efc3f */
[----:B--2---:R-:W-:-:S03]  /*6370*/  @P2 IMAD.MOV.U32 R3, RZ, RZ, 0x1800 ;  /* 0x00001800ff032424 */ /* 0x004fc600078e00ff */
[----:B------:R-:W-:Y:S01]  /*6380*/  UPRMT UR5, UR5, 0x9910, URZ ;  /* 0x0000991005057896 */ /* 0x000fe2000800003f */
[----:B------:R2:W-:Y:S03]  /*6390*/  @P2 SYNCS.ARRIVE.TRANS64 RZ, [R4+URZ+0xa850], R3 ;  /* 0x00a8500304ff29a7 */ /* 0x0005e6000800003f */
[----:B------:R-:W-:-:S06]  /*63a0*/  UISETP.NE.AND UP0, UPT, UR5, 0x2, UPT ;  /* 0x000000020500788c */ /* 0x000fcc000bf05270 */
[----:B------:R-:W-:-:S13]  /*63b0*/  PLOP3.LUT P0, PT, PT, PT, UP0, 0x80, 0x0 ;  /* 0x000000000000781c */ /* 0x000fda0003f0f008 */
[----:B--2---:R-:W-:Y:S05]  /*63c0*/  @P0 BRA `(.L_x_62) ;  /* 0x0000000000040947 */ /* 0x004fea0003800000 */
[----:B-1-3--:R-:W-:Y:S01]  /*63d0*/  BPT.TRAP 0x1 ;  /* 0x000000040000795c */ /* 0x00afe20000300000 */
.L_x_62:
[----:B------:R-:W-:-:S04]  /*63e0*/  LOP3.LUT P0, RZ, R0, 0x1f, RZ, 0xc0, !PT ;  /* 0x0000001f00ff7812 */ /* 0x000fc8000780c0ff */
[----:B------:R-:W-:-:S13]  /*63f0*/  PLOP3.LUT P0, PT, P0, P2, PT, 0x2a, 0x0 ;  /* 0x000000000000781c */ /* 0x000fda0000704572 */
[----:B------:R-:W-:Y:S05]  /*6400*/  @P0 BRA `(.L_x_63) ;  /* 0x0000000000040947 */ /* 0x000fea0003800000 */
[----:B-1-3--:R-:W-:Y:S01]  /*6410*/  BPT.TRAP 0x1 ;  /* 0x000000040000795c */ /* 0x00afe20000300000 */
.L_x_63:
[----:B------:R-:W-:Y:S01]  /*6420*/  R2UR UR8, R4 ;  /* 0x00000000040872ca */ /* 0x000fe200000e0000 */
[----:B------:R-:W-:Y:S01]  /*6430*/  ULDC.64 UR6, c[0x0][0x198] ;  /* 0x0000660000067ab9 */ /* 0x000fe20000000a00 */
[----:B------:R-:W-:Y:S01]  /*6440*/  UMOV UR14, 0x0 ;  /* 0x00000000000e7882 */ /* 0x000fe20000000000 */
[----:B------:R-:W-:Y:S01]  /*6450*/  UIADD3 UR6, UP0, UR6, 0xf0, URZ ;  /* 0x000000f006067890 */ /* 0x000fe2000ff1e03f */
[----:B------:R-:W-:Y:S01]  /*6460*/  IMAD.MOV.U32 R8, RZ, RZ, 0x40 ;  /* 0x00000040ff087424 */ /* 0x000fe200078e00ff */
[----:B------:R-:W-:Y:S01]  /*6470*/  UMOV UR15, 0x10000000 ;  /* 0x10000000000f7882 */ /* 0x000fe20000000000 */
[----:B------:R-:W-:Y:S01]  /*6480*/  UMOV UR10, URZ ;  /* 0x0000003f000a7c82 */ /* 0x000fe20008000000 */
[----:B------:R-:W-:Y:S01]  /*6490*/  UIADD3.X UR7, URZ, UR7, URZ, UP0, !UPT ;  /* 0x000000073f077290 */ /* 0x000fe200087fe43f */
[----:B------:R-:W-:Y:S01]  /*64a0*/  IMAD.MOV.U32 R4, RZ, RZ, 0x1 ;  /* 0x00000001ff047424 */ /* 0x000fe200078e00ff */
[----:B-1----:R-:W-:Y:S01]  /*64b0*/  UMOV UR12, UR20 ;  /* 0x00000014000c7c82 */ /* 0x002fe20008000000 */
[----:B---3--:R-:W-:Y:S01]  /*64c0*/  UMOV UR13, UR21 ;  /* 0x00000015000d7c82 */ /* 0x008fe20008000000 */
[----:B------:R-:W-:Y:S01]  /*64d0*/  UMOV UR26, 0x20 ;  /* 0x00000020001a7882 */ /* 0x000fe20000000000 */
[----:B------:R-:W-:Y:S01]  /*64e0*/  UMOV UR27, UR11 ;  /* 0x0000000b001b7c82 */ /* 0x000fe20008000000 */
[----:B------:R-:W-:-:S02]  /*64f0*/  UIADD3 UR9, UR8, 0xa850, URZ ;  /* 0x0000a85008097890 */ /* 0x000fc4000fffe03f */
[----:B------:R-:W-:Y:S02]  /*6500*/  UIADD3 UR24, UR8, 0x800, URZ ;  /* 0x0000080008187890 */ /* 0x000fe4000fffe03f */
[----:B------:R-:W-:Y:S01]  /*6510*/  UIADD3 UR16, UR8, 0x1000, URZ ;  /* 0x0000100008107890 */ /* 0x000fe2000fffe03f */
[----:B------:R-:W-:Y:S01]  /*6520*/  UMOV UR28, UR20 ;  /* 0x00000014001c7c82 */ /* 0x000fe20008000000 */
[----:B------:R-:W-:Y:S01]  /*6530*/  UMOV UR29, UR21 ;  /* 0x00000015001d7c82 */ /* 0x000fe20008000000 */
[----:B------:R-:W-:Y:S01]  /*6540*/  UMOV UR25, UR9 ;  /* 0x0000000900197c82 */ /* 0x000fe20008000000 */
[----:B------:R-:W-:Y:S01]  /*6550*/  UMOV UR18, 0x40 ;  /* 0x0000004000127882 */ /* 0x000fe20000000000 */
[----:B------:R-:W-:Y:S01]  /*6560*/  UMOV UR19, UR11 ;  /* 0x0000000b00137c82 */ /* 0x000fe20008000000 */
[----:B------:R-:W-:Y:S01]  /*6570*/  UMOV UR17, UR9 ;  /* 0x0000000900117c82 */ /* 0x000fe20008000000 */
[----:B------:R2:W-:Y:S01]  /*6580*/  UTMALDG.4D [UR8], [UR6], desc[UR14] ;  /* 0x00000e08060075b4 */ /* 0x0005e20008019000 */
[----:B------:R2:W-:Y:S01]  /*6590*/  UTMALDG.4D [UR24], [UR6], desc[UR14] ;  /* 0x00000e18060075b4 */ /* 0x0005e20008019000 */
[----:B------:R2:W-:Y:S02]  /*65a0*/  UTMALDG.4D [UR16], [UR6], desc[UR14] ;  /* 0x00000e10060075b4 */ /* 0x0005e40008019000 */
[----:B--2---:R-:W-:Y:S01]  /*65b0*/  NOP ;  /* 0x0000000000007918 */ /* 0x004fe20000000000 */
.L_x_60:
[----:B-1-3--:R-:W-:Y:S05]  /*65c0*/  BSYNC B0 ;  /* 0x0000000000007941 */ /* 0x00afea0003800000 */
.L_x_59:
[----:B------:R-:W1:Y:S01]  /*65d0*/  LDC R3, c[0x0][0x28c] ;  /* 0x0000a300ff037b82 */ /* 0x000e620000000800 */
[----:B------:R-:W-:Y:S01]  /*65e0*/  BSSY B0, `(.L_x_64) ;  /* 0x0000031000007945 */ /* 0x000fe20003800000 */
[----:B-1----:R-:W-:-:S13]  /*65f0*/  ISETP.GT.AND P4, PT, R3, RZ, P3 ;  /* 0x000000ff0300720c */ /* 0x002fda0001f84270 */
[----:B------:R-:W-:Y:S05]  /*6600*/  @!P4 BRA `(.L_x_65) ;  /* 0x0000000000b8c947 */ /* 0x000fea0003800000 */
[----:B------:R-:W1:Y:S01]  /*6610*/  S2R R5, SR_CgaCtaId ;  /* 0x0000000000057919 */ /* 0x000e620000008800 */
[----:B------:R-:W-:-:S04]  /*6620*/  MOV R2, 0x400 ;  /* 0x0000040000027802 */ /* 0x000fc80000000f00 */
[----:B-1----:R-:W-:Y:S01]  /*6630*/  LEA R2, R5, R2, 0x18 ;  /* 0x0000000205027211 */ /* 0x002fe200078ec0ff */
[----:B------:R-:W-:-:S05]  /*6640*/  IMAD.MOV.U32 R5, RZ, RZ, 0x1 ;  /* 0x00000001ff057424 */ /* 0x000fca00078e00ff */
[----:B------:R-:W-:-:S04]  /*6650*/  SHF.L.U32 R5, R5, 0x1f, RZ ;  /* 0x0000001f05057819 */ /* 0x000fc800000006ff */
[----:B------:R-:W1:Y:S02]  /*6660*/  SYNCS.PHASECHK.TRANS64.TRYWAIT P0, [R2+URZ+0xa828], R5 ;  /* 0x00a82805020075a7 */ /* 0x000e64000800017f */
[----:B-1----:R-:W-:Y:S05]  /*6670*/  @!P0 BRA `(.L_x_66) ;  /* 0x0000001000848947 */ /* 0x002fea0003800000 */
.L_x_98:
[----:B------:R-:W-:Y:S01]  /*6680*/  ULOP3.LUT UR5, UR4, 0x2, URZ, 0xfc, !UPT ;  /* 0x0000000204057892 */ /* 0x000fe2000f8efc3f */
[----:B-1----:R-:W-:-:S03]  /*6690*/  @P2 IMAD.MOV.U32 R5, RZ, RZ, 0x1800 ;  /* 0x00001800ff052424 */ /* 0x002fc600078e00ff */
[----:B------:R-:W-:Y:S01]  /*66a0*/  UPRMT UR5, UR5, 0x9910, URZ ;  /* 0x0000991005057896 */ /* 0x000fe2000800003f */
[----:B------:R1:W-:Y:S03]  /*66b0*/  @P2 SYNCS.ARRIVE.TRANS64 RZ, [R2+URZ+0xa800], R5 ;  /* 0x00a8000502ff29a7 */ /* 0x0003e6000800003f */
[----:B------:R-:W-:-:S06]  /*66c0*/  UISETP.NE.AND UP0, UPT, UR5, 0x2, UPT ;  /* 0x000000020500788c */ /* 0x000fcc000bf05270 */
[----:B------:R-:W-:-:S13]  /*66d0*/  PLOP3.LUT P0, PT, PT, PT, UP0, 0x80, 0x0 ;  /* 0x000000000000781c */ /* 0x000fda0003f0f008 */
[----:B-1----:R-:W-:Y:S05]  /*66e0*/  @P0 BRA `(.L_x_67) ;  /* 0x0000000000040947 */ /* 0x002fea0003800000 */
[----:B------:R-:W-:Y:S01]  /*66f0*/  BPT.TRAP 0x1 ;  /* 0x000000040000795c */ /* 0x000fe20000300000 */
.L_x_67:
[----:B------:R-:W-:-:S04]  /*6700*/  LOP3.LUT P0, RZ, R0, 0x1f, RZ, 0xc0, !PT ;  /* 0x0000001f00ff7812 */ /* 0x000fc8000780c0ff */
[----:B------:R-:W-:-:S13]  /*6710*/  PLOP3.LUT P0, PT, P0, P2, PT, 0x2a, 0x0 ;  /* 0x000000000000781c */ /* 0x000fda0000704572 */
[----:B------:R-:W-:Y:S05]  /*6720*/  @P0 BRA `(.L_x_68) ;  /* 0x0000000000040947 */ /* 0x000fea0003800000 */
[----:B------:R-:W-:Y:S01]  /*6730*/  BPT.TRAP 0x1 ;  /* 0x000000040000795c */ /* 0x000fe20000300000 */
.L_x_68:
[----:B------:R-:W-:Y:S01]  /*6740*/  R2UR UR24, R2 ;  /* 0x00000000021872ca */ /* 0x000fe200000e0000 */
[----:B------:R-:W-:Y:S01]  /*6750*/  ULDC.64 UR6, c[0x0][0x198] ;  /* 0x0000660000067ab9 */ /* 0x000fe20000000a00 */
[----:B------:R-:W-:Y:S01]  /*6760*/  UMOV UR19, URZ ;  /* 0x0000003f00137c82 */ /* 0x000fe20008000000 */
[----:B------:R-:W-:Y:S01]  /*6770*/  UIADD3 UR6, UP0, UR6, 0x1f0, URZ ;  /* 0x000001f006067890 */ /* 0x000fe2000ff1e03f */
[----:B------:R-:W-:Y:S01]  /*6780*/  MOV R2, 0x1 ;  /* 0x0000000100027802 */ /* 0x000fe20000000f00 */
[----:B------:R-:W-:Y:S01]  /*6790*/  UMOV UR8, 0x0 ;  /* 0x0000000000087882 */ /* 0x000fe20000000000 */
[----:B------:R-:W-:Y:S01]  /*67a0*/  UMOV UR9, 0x10000000 ;  /* 0x1000000000097882 */ /* 0x000fe20000000000 */
[----:B------:R-:W-:Y:S01]  /*67b0*/  UIADD3.X UR7, URZ, UR7, URZ, UP0, !UPT ;  /* 0x000000073f077290 */ /* 0x000fe200087fe43f */
[----:B------:R-:W-:Y:S01]  /*67c0*/  UMOV UR18, URZ ;  /* 0x0000003f00127c82 */ /* 0x000fe20008000000 */
[----:B------:R-:W-:Y:S01]  /*67d0*/  UMOV UR34, 0x20 ;  /* 0x0000002000227882 */ /* 0x000fe20000000000 */
[----:B------:R-:W-:Y:S01]  /*67e0*/  UMOV UR36, UR20 ;  /* 0x0000001400247c82 */ /* 0x000fe20008000000 */
[----:B------:R-:W-:-:S02]  /*67f0*/  UMOV UR37, UR21 ;  /* 0x0000001500257c82 */ /* 0x000fc40008000000 */
[----:B------:R-:W-:Y:S02]  /*6800*/  UIADD3 UR16, UR24, 0x3000, URZ ;  /* 0x0000300018107890 */ /* 0x000fe4000fffe03f */
[----:B------:R-:W-:Y:S02]  /*6810*/  UIADD3 UR17, UR24, 0xa800, URZ ;  /* 0x0000a80018117890 */ /* 0x000fe4000fffe03f */
[----:B------:R-:W-:Y:S02]  /*6820*/  UIADD3 UR32, UR24, 0x3800, URZ ;  /* 0x0000380018207890 */ /* 0x000fe4000fffe03f */
[----:B------:R-:W-:Y:S01]  /*6830*/  UIADD3 UR24, UR24, 0x4000, URZ ;  /* 0x0000400018187890 */ /* 0x000fe2000fffe03f */
[----:B------:R-:W-:Y:S02]  /*6840*/  UMOV UR35, UR19 ;  /* 0x0000001300237c82 */ /* 0x000fe40008000000 */
[----:B------:R-:W-:Y:S01]  /*6850*/  UMOV UR33, UR17 ;  /* 0x0000001100217c82 */ /* 0x000fe20008000000 */
[----:B------:R-:W-:Y:S01]  /*6860*/  UMOV UR26, 0x40 ;  /* 0x00000040001a7882 */ /* 0x000fe20000000000 */
[----:B------:R-:W-:Y:S01]  /*6870*/  UMOV UR28, UR20 ;  /* 0x00000014001c7c82 */ /* 0x000fe20008000000 */
[----:B------:R-:W-:Y:S01]  /*6880*/  UMOV UR29, UR21 ;  /* 0x00000015001d7c82 */ /* 0x000fe20008000000 */
[----:B------:R-:W-:Y:S01]  /*6890*/  UMOV UR27, UR19 ;  /* 0x00000013001b7c82 */ /* 0x000fe20008000000 */
[----:B------:R1:W-:Y:S01]  /*68a0*/  UTMALDG.4D [UR16], [UR6], desc[UR8] ;  /* 0x00000810060075b4 */ /* 0x0003e20008019000 */
[----:B------:R-:W-:Y:S01]  /*68b0*/  UMOV UR25, UR17 ;  /* 0x0000001100197c82 */ /* 0x000fe20008000000 */
[----:B------:R1:W-:Y:S01]  /*68c0*/  UTMALDG.4D [UR32], [UR6], desc[UR8] ;  /* 0x00000820060075b4 */ /* 0x0003e20008019000 */
[----:B------:R1:W-:Y:S02]  /*68d0*/  UTMALDG.4D [UR24], [UR6], desc[UR8] ;  /* 0x00000818060075b4 */ /* 0x0003e40008019000 */
[----:B-1----:R-:W-:Y:S01]  /*68e0*/  NOP ;  /* 0x0000000000007918 */ /* 0x002fe20000000000 */
.L_x_65:
[----:B------:R-:W-:Y:S05]  /*68f0*/  BSYNC B0 ;  /* 0x0000000000007941 */ /* 0x000fea0003800000 */
.L_x_64:
[----:B------:R-:W-:Y:S04]  /*6900*/  BSSY B0, `(.L_x_69) ;  /* 0x0000033000007945 */ /* 0x000fe80003800000 */
[----:B------:R-:W-:Y:S05]  /*6910*/  @!P3 BRA `(.L_x_70) ;  /* 0x0000000000c4b947 */ /* 0x000fea0003800000 */
[----:B------:R-:W1:Y:S01]  /*6920*/  S2R R6, SR_CgaCtaId ;  /* 0x0000000000067919 */ /* 0x000e620000008800 */
[----:B------:R-:W-:-:S04]  /*6930*/  MOV R5, 0x400 ;  /* 0x0000040000057802 */ /* 0x000fc80000000f00 */
[----:B-1----:R-:W-:Y:S01]  /*6940*/  LEA R7, R6, R5, 0x18 ;  /* 0x0000000506077211 */ /* 0x002fe200078ec0ff */
[----:B------:R-:W-:-:S04]  /*6950*/  IMAD.MOV.U32 R6, RZ, RZ, 0x1 ;  /* 0x00000001ff067424 */ /* 0x000fc800078e00ff */
[----:B------:R-:W-:Y:S01]  /*6960*/  IMAD R5, R4, 0x8, R7 ;  /* 0x0000000804057824 */ /* 0x000fe200078e0207 */
[----:B------:R-:W-:-:S04]  /*6970*/  SHF.L.U32 R6, R6, 0x1f, RZ ;  /* 0x0000001f06067819 */ /* 0x000fc800000006ff */
[----:B------:R-:W1:Y:S02]  /*6980*/  SYNCS.PHASECHK.TRANS64.TRYWAIT P0, [R5+URZ+0xa860], R6 ;  /* 0x00a86006050075a7 */ /* 0x000e64000800017f */
[----:B-1----:R-:W-:Y:S05]  /*6990*/  @!P0 BRA `(.L_x_71) ;  /* 0x0000000c00d08947 */ /* 0x002fea0003800000 */
.L_x_99:
        /* <DEDUP_REMOVED lines=8> */
.L_x_72:
[----:B------:R-:W-:-:S04]  /*6a20*/  LOP3.LUT P0, RZ, R0, 0x1f, RZ, 0xc0, !PT ;  /* 0x0000001f00ff7812 */ /* 0x000fc8000780c0ff */
[----:B------:R-:W-:-:S13]  /*6a30*/  PLOP3.LUT P0, PT, P0, P2, PT, 0x2a, 0x0 ;  /* 0x000000000000781c */ /* 0x000fda0000704572 */
[----:B------:R-:W-:Y:S05]  /*6a40*/  @P0 BRA `(.L_x_73) ;  /* 0x0000000000040947 */ /* 0x000fea0003800000 */
[----:B------:R-:W-:Y:S01]  /*6a50*/  BPT.TRAP 0x1 ;  /* 0x000000040000795c */ /* 0x000fe20000300000 */
.L_x_73:
[----:B------:R-:W-:Y:S01]  /*6a60*/  R2UR UR32, R4 ;  /* 0x00000000042072ca */ /* 0x000fe200000e0000 */
[----:B------:R-:W-:Y:S01]  /*6a70*/  ULDC.64 UR6, c[0x0][0x198] ;  /* 0x0000660000067ab9 */ /* 0x000fe20000000a00 */
[----:B------:R-:W-:Y:S01]  /*6a80*/  R2UR UR5, R7 ;  /* 0x00000000070572ca */ /* 0x000fe200000e0000 */
[----:B------:R-:W-:Y:S01]  /*6a90*/  UIADD3 UR6, UP0, UR6, 0xf0, URZ ;  /* 0x000000f006067890 */ /* 0x000fe2000ff1e03f */
[----:B------:R-:W-:Y:S01]  /*6aa0*/  R2UR UR35, R8 ;  /* 0x00000000082372ca */ /* 0x000fe200000e0000 */
[----:B------:R-:W-:Y:S01]  /*6ab0*/  UMOV UR8, 0x0 ;  /* 0x0000000000087882 */ /* 0x000fe20000000000 */
[----:B------:R-:W-:Y:S01]  /*6ac0*/  R2UR UR33, R5 ;  /* 0x00000000052172ca */ /* 0x000fe200000e0000 */
[----:B------:R-:W-:Y:S01]  /*6ad0*/  UIADD3.X UR7, URZ, UR7, URZ, UP0, !UPT ;  /* 0x000000073f077290 */ /* 0x000fe200087fe43f */
[----:B------:R-:W-:Y:S01]  /*6ae0*/  UMOV UR9, 0x10000000 ;  /* 0x1000000000097882 */ /* 0x000fe20000000000 */
[----:B------:R-:W-:Y:S01]  /*6af0*/  UMOV UR34, URZ ;  /* 0x0000003f00227c82 */ /* 0x000fe20008000000 */
[----:B------:R-:W-:Y:S01]  /*6b00*/  UMOV UR36, UR20 ;  /* 0x0000001400247c82 */ /* 0x000fe20008000000 */
[----:B------:R-:W-:Y:S01]  /*6b10*/  UMOV UR37, UR21 ;  /* 0x0000001500257c82 */ /* 0x000fe20008000000 */
[----:B------:R-:W-:Y:S01]  /*6b20*/  UMOV UR26, 0x20 ;  /* 0x00000020001a7882 */ /* 0x000fe20000000000 */
[----:B------:R-:W-:-:S02]  /*6b30*/  UMOV UR28, UR20 ;  /* 0x00000014001c7c82 */ /* 0x000fc40008000000 */
[----:B------:R-:W-:Y:S02]  /*6b40*/  UIMAD UR32, UR32, 0x1800, UR5 ;  /* 0x00001800202078a4 */ /* 0x000fe4000f8e0205 */
[----:B------:R-:W-:Y:S02]  /*6b50*/  UIADD3 UR35, UR11, UR35, URZ ;  /* 0x000000230b237290 */ /* 0x000fe4000fffe03f */
[----:B------:R-:W-:Y:S02]  /*6b60*/  UIADD3 UR33, UR33, 0xa850, URZ ;  /* 0x0000a85021217890 */ /* 0x000fe4000fffe03f */
[----:B------:R-:W-:Y:S02]  /*6b70*/  UIADD3 UR24, UR32, 0x800, URZ ;  /* 0x0000080020187890 */ /* 0x000fe4000fffe03f */
[----:B------:R-:W-:Y:S01]  /*6b80*/  UIADD3 UR16, UR32, 0x1000, URZ ;  /* 0x0000100020107890 */ /* 0x000fe2000fffe03f */
[----:B------:R-:W-:Y:S02]  /*6b90*/  UMOV UR29, UR21 ;  /* 0x00000015001d7c82 */ /* 0x000fe40008000000 */
[----:B------:R-:W-:Y:S01]  /*6ba0*/  UMOV UR25, UR33 ;  /* 0x0000002100197c82 */ /* 0x000fe20008000000 */
[----:B------:R-:W-:Y:S01]  /*6bb0*/  UMOV UR27, UR35 ;  /* 0x00000023001b7c82 */ /* 0x000fe20008000000 */
[----:B------:R-:W-:Y:S01]  /*6bc0*/  UMOV UR18, 0x40 ;  /* 0x0000004000127882 */ /* 0x000fe20000000000 */
[----:B------:R-:W-:Y:S01]  /*6bd0*/  UMOV UR17, UR33 ;  /* 0x0000002100117c82 */ /* 0x000fe20008000000 */
[----:B------:R1:W-:Y:S01]  /*6be0*/  UTMALDG.4D [UR32], [UR6], desc[UR8] ;  /* 0x00000820060075b4 */ /* 0x0003e20008019000 */
[----:B------:R-:W-:Y:S01]  /*6bf0*/  UMOV UR19, UR35 ;  /* 0x0000002300137c82 */ /* 0x000fe20008000000 */
[----:B------:R1:W-:Y:S01]  /*6c00*/  UTMALDG.4D [UR24], [UR6], desc[UR8] ;  /* 0x00000818060075b4 */ /* 0x0003e20008019000 */
[----:B------:R1:W-:Y:S02]  /*6c10*/  UTMALDG.4D [UR16], [UR6], desc[UR8] ;  /* 0x00000810060075b4 */ /* 0x0003e40008019000 */
[----:B-1----:R-:W-:Y:S01]  /*6c20*/  NOP ;  /* 0x0000000000007918 */ /* 0x002fe20000000000 */
.L_x_70:
[----:B------:R-:W-:Y:S05]  /*6c30*/  BSYNC B0 ;  /* 0x0000000000007941 */ /* 0x000fea0003800000 */
.L_x_69:
[----:B------:R-:W-:Y:S01]  /*6c40*/  BSSY B0, `(.L_x_74) ;  /* 0x0000027000007945 */ /* 0x000fe20003800000 */
[----:B------:R-:W-:-:S03]  /*6c50*/  IMAD.MOV.U32 R8, RZ, RZ, RZ ;  /* 0x000000ffff087224 */ /* 0x000fc600078e00ff */
[----:B------:R-:W-:Y:S05]  /*6c60*/  @!P4 BRA `(.L_x_75) ;  /* 0x000000000090c947 */ /* 0x000fea0003800000 */
[----:B------:R-:W1:Y:S01]  /*6c70*/  S2R R5, SR_CgaCtaId ;  /* 0x0000000000057919 */ /* 0x000e620000008800 */
[----:B------:R-:W-:Y:S01]  /*6c80*/  MOV R4, 0x400 ;  /* 0x0000040000047802 */ /* 0x000fe20000000f00 */
[----:B------:R-:W-:-:S05]  /*6c90*/  IMAD.MOV.U32 R7, RZ, RZ, 0x1 ;  /* 0x00000001ff077424 */ /* 0x000fca00078e00ff */
[----:B------:R-:W-:Y:S02]  /*6ca0*/  SHF.L.U32 R7, R7, 0x1f, RZ ;  /* 0x0000001f07077819 */ /* 0x000fe400000006ff */
[----:B-1----:R-:W-:-:S05]  /*6cb0*/  LEA R5, R5, R4, 0x18 ;  /* 0x0000000405057211 */ /* 0x002fca00078ec0ff */
[----:B------:R-:W-:-:S04]  /*6cc0*/  IMAD R4, R2, 0x8, R5 ;  /* 0x0000000802047824 */ /* 0x000fc800078e0205 */
[----:B------:R-:W1:Y:S02]  /*6cd0*/  SYNCS.PHASECHK.TRANS64.TRYWAIT P0, [R4+URZ+0xa828], R7 ;  /* 0x00a82807040075a7 */ /* 0x000e64000800017f */
[----:B-1----:R-:W-:Y:S05]  /*6ce0*/  @!P0 BRA `(.L_x_76) ;  /* 0x0000000c00108947 */ /* 0x002fea0003800000 */
.L_x_100:
[----:B------:R-:W-:Y:S01]  /*6cf0*/  ULOP3.LUT UR5, UR4, 0x2, URZ, 0xfc, !UPT ;  /* 0x0000000204057892 */ /* 0x000fe2000f8efc3f */
[----:B-1----:R-:W-:-:S03]  /*6d00*/  @P2 MOV R7, 0x1800 ;  /* 0x0000180000072802 */ /* 0x002fc60000000f00 */
[----:B------:R-:W-:Y:S01]  /*6d10*/  UPRMT UR5, UR5, 0x9910, URZ ;  /* 0x0000991005057896 */ /* 0x000fe2000800003f */
[----:B------:R1:W-:Y:S03]  /*6d20*/  @P2 SYNCS.ARRIVE.TRANS64 RZ, [R4+URZ+0xa800], R7 ;  /* 0x00a8000704ff29a7 */ /* 0x0003e6000800003f */
[----:B------:R-:W-:-:S06]  /*6d30*/  UISETP.NE.AND UP0, UPT, UR5, 0x2, UPT ;  /* 0x000000020500788c */ /* 0x000fcc000bf05270 */
[----:B------:R-:W-:-:S13]  /*6d40*/  PLOP3.LUT P0, PT, PT, PT, UP0, 0x80, 0x0 ;  /* 0x000000000000781c */ /* 0x000fda0003f0f008 */
[----:B-1----:R-:W-:Y:S05]  /*6d50*/  @P0 BRA `(.L_x_77) ;  /* 0x0000000000040947 */ /* 0x002fea0003800000 */
[----:B------:R-:W-:Y:S01]  /*6d60*/  BPT.TRAP 0x1 ;  /* 0x000000040000795c */ /* 0x000fe20000300000 */
.L_x_77:
[----:B------:R-:W-:-:S04]  /*6d70*/  LOP3.LUT P0, RZ, R0, 0x1f, RZ, 0xc0, !PT ;  /* 0x0000001f00ff7812 */ /* 0x000fc8000780c0ff */
[----:B------:R-:W-:-:S13]  /*6d80*/  PLOP3.LUT P0, PT, P0, P2, PT, 0x2a, 0x0 ;  /* 0x000000000000781c */ /* 0x000fda0000704572 */
[----:B------:R-:W-:Y:S05]  /*6d90*/  @P0 BRA `(.L_x_78) ;  /* 0x0000000000040947 */ /* 0x000fea0003800000 */
[----:B------:R-:W-:Y:S01]  /*6da0*/  BPT.TRAP 0x1 ;  /* 0x000000040000795c */ /* 0x000fe20000300000 */
.L_x_78:
[----:B------:R-:W-:Y:S01]  /*6db0*/  IMAD R5, R2, 0x1800, R5 ;  /* 0x0000180002057824 */ /* 0x000fe200078e0205 */
[----:B------:R-:W-:Y:S01]  /*6dc0*/  R2UR UR17, R4 ;  /* 0x00000000041172ca */ /* 0x000fe200000e0000 */
[----:B------:R-:W-:Y:S01]  /*6dd0*/  ULDC.64 UR6, c[0x0][0x198] ;  /* 0x0000660000067ab9 */ /* 0x000fe20000000a00 */
[----:B------:R-:W-:Y:S01]  /*6de0*/  UMOV UR8, 0x0 ;  /* 0x0000000000087882 */ /* 0x000fe20000000000 */
[----:B------:R-:W-:Y:S01]  /*6df0*/  UIADD3 UR6, UP0, UR6, 0x2f0, URZ ;  /* 0x000002f006067890 */ /* 0x000fe2000ff1e03f */
[----:B------:R-:W-:Y:S01]  /*6e00*/  R2UR UR16, R5 ;  /* 0x00000000051072ca */ /* 0x000fe200000e0000 */
[----:B------:R-:W-:Y:S01]  /*6e10*/  UMOV UR9, 0x10000000 ;  /* 0x1000000000097882 */ /* 0x000fe20000000000 */
[----:B------:R-:W-:Y:S01]  /*6e20*/  UMOV UR18, URZ ;  /* 0x0000003f00127c82 */ /* 0x000fe20008000000 */
[----:B------:R-:W-:Y:S01]  /*6e30*/  UIADD3.X UR7, URZ, UR7, URZ, UP0, !UPT ;  /* 0x000000073f077290 */ /* 0x000fe200087fe43f */
[----:B------:R-:W-:Y:S01]  /*6e40*/  VIADD R2, R2, 0x1 ;  /* 0x0000000102027836 */ /* 0x000fe20000000000 */
[----:B------:R-:W-:Y:S01]  /*6e50*/  UMOV UR19, URZ ;  /* 0x0000003f00137c82 */ /* 0x000fe20008000000 */
[----:B------:R-:W-:-:S03]  /*6e60*/  IMAD.MOV.U32 R8, RZ, RZ, 0x1 ;  /* 0x00000001ff087424 */ /* 0x000fc600078e00ff */
[----:B------:R-:W-:-:S04]  /*6e70*/  UIADD3 UR17, UR17, 0xa800, URZ ;  /* 0x0000a80011117890 */ /* 0x000fc8000fffe03f */
[----:B------:R-:W-:-:S09]  /*6e80*/  UIADD3 UR16, UR16, 0x3000, URZ ;  /* 0x0000300010107890 */ /* 0x000fd2000fffe03f */
[----:B------:R1:W-:Y:S02]  /*6e90*/  UTMALDG.4D [UR16], [UR6], desc[UR8] ;  /* 0x00000810060075b4 */ /* 0x0003e40008019000 */
[----:B-1----:R-:W-:Y:S01]  /*6ea0*/  NOP ;  /* 0x0000000000007918 */ /* 0x002fe20000000000 */
.L_x_75:
[----:B------:R-:W-:Y:S05]  /*6eb0*/  BSYNC B0 ;  /* 0x0000000000007941 */ /* 0x000fea0003800000 */
.L_x_74:
[----:B------:R-:W-:-:S13]  /*6ec0*/  ISETP.GE.AND P0, PT, R3, 0x41, PT ;  /* 0x000000410300780c */ /* 0x000fda0003f06270 */
[----:B------:R-:W-:Y:S05]  /*6ed0*/  @!P0 EXIT ;  /* 0x000000000000894d */ /* 0x000fea0003800000 */
[----:B------:R-:W-:Y:S01]  /*6ee0*/  VIADD R3, R3, 0x3f ;  /* 0x0000003f03037836 */ /* 0x000fe20000000000 */
[----:B------:R-:W-:Y:S01]  /*6ef0*/  LOP3.LUT P0, RZ, R0, 0x1f, RZ, 0xc0, !PT ;  /* 0x0000001f00ff7812 */ /* 0x000fe2000780c0ff */
[----:B------:R-:W-:Y:S03]  /*6f00*/  BSSY B0, `(.L_x_79) ;  /* 0x0000068000007945 */ /* 0x000fe60003800000 */
[----:B------:R-:W-:Y:S02]  /*6f10*/  SHF.R.S32.HI R0, RZ, 0x1f, R3 ;  /* 0x0000001fff007819 */ /* 0x000fe40000011403 */
[----:B------:R-:W-:Y:S02]  /*6f20*/  PLOP3.LUT P0, PT, P0, P2, PT, 0x2a, 0x0 ;  /* 0x000000000000781c */ /* 0x000fe40000704572 */
[----:B------:R-:W-:Y:S01]  /*6f30*/  LEA.HI R0, R0, R3, RZ, 0x6 ;  /* 0x0000000300007211 */ /* 0x000fe200078f30ff */
[----:B------:R-:W-:-:S03]  /*6f40*/  IMAD.U32 R3, RZ, RZ, UR4 ;  /* 0x00000004ff037e24 */ /* 0x000fc6000f8e00ff */
[----:B------:R-:W-:Y:S02]  /*6f50*/  SHF.R.S32.HI R4, RZ, 0x6, R0 ;  /* 0x00000006ff047819 */ /* 0x000fe40000011400 */
[----:B------:R-:W-:Y:S01]  /*6f60*/  LOP3.LUT R0, R3, 0x2, RZ, 0xfc, !PT ;  /* 0x0000000203007812 */ /* 0x000fe200078efcff */
[----:B------:R-:W-:Y:S02]  /*6f70*/  IMAD.MOV.U32 R3, RZ, RZ, 0x1 ;  /* 0x00000001ff037424 */ /* 0x000fe400078e00ff */
[----:B------:R-:W-:-:S07]  /*6f80*/  IMAD.SHL.U32 R4, R4, 0x2, RZ ;  /* 0x0000000204047824 */ /* 0x000fce00078e00ff */
.L_x_90:
[----:B------:R-:W-:Y:S04]  /*6f90*/  BSSY B1, `(.L_x_80) ;  /* 0x0000033000017945 */ /* 0x000fe80003800000 */
[----:B------:R-:W-:Y:S05]  /*6fa0*/  @!P3 BRA `(.L_x_81) ;  /* 0x0000000000c4b947 */ /* 0x000fea0003800000 */
[----:B------:R-:W1:Y:S01]  /*6fb0*/  S2R R6, SR_CgaCtaId ;  /* 0x0000000000067919 */ /* 0x000e620000008800 */
[----:B------:R-:W-:-:S04]  /*6fc0*/  MOV R5, 0x400 ;  /* 0x0000040000057802 */ /* 0x000fc80000000f00 */
[----:B-1----:R-:W-:Y:S02]  /*6fd0*/  LEA R7, R6, R5, 0x18 ;  /* 0x0000000506077211 */ /* 0x002fe400078ec0ff */
[----:B------:R-:W-:Y:S02]  /*6fe0*/  SHF.L.U32 R5, R3, 0x1f, RZ ;  /* 0x0000001f03057819 */ /* 0x000fe400000006ff */
[----:B------:R-:W-:-:S04]  /*6ff0*/  LEA R6, R2, R7, 0x3 ;  /* 0x0000000702067211 */ /* 0x000fc800078e18ff */
[----:B------:R-:W1:Y:S02]  /*7000*/  SYNCS.PHASECHK.TRANS64.TRYWAIT P4, [R6+URZ+0xa828], R5 ;  /* 0x00a82805060075a7 */ /* 0x000e64000808017f */
[----:B-1----:R-:W-:Y:S05]  /*7010*/  @!P4 BRA `(.L_x_82) ;  /* 0x000000080058c947 */ /* 0x002fea0003800000 */
.L_x_101:
[----:B-1----:R-:W-:-:S04]  /*7020*/  @P2 IMAD.MOV.U32 R5, RZ, RZ, 0x1800 ;  /* 0x00001800ff052424 */ /* 0x002fc800078e00ff */
[----:B------:R1:W-:Y:S02]  /*7030*/  @P2 SYNCS.ARRIVE.TRANS64 RZ, [R6+URZ+0xa800], R5 ;  /* 0x00a8000506ff29a7 */ /* 0x0003e4000800003f */
[----:B-1----:R-:W-:-:S04]  /*7040*/  PRMT R5, R0, 0x9910, RZ ;  /* 0x0000991000057816 */ /* 0x002fc800000000ff */
[----:B------:R-:W-:-:S13]  /*7050*/  ISETP.NE.AND P4, PT, R5, 0x2, PT ;  /* 0x000000020500780c */ /* 0x000fda0003f85270 */
[----:B------:R-:W-:Y:S05]  /*7060*/  @P4 BRA `(.L_x_83) ;  /* 0x0000000000044947 */ /* 0x000fea0003800000 */
[----:B------:R-:W-:Y:S01]  /*7070*/  BPT.TRAP 0x1 ;  /* 0x000000040000795c */ /* 0x000fe20000300000 */
.L_x_83:
[----:B------:R-:W-:Y:S05]  /*7080*/  @P0 BRA `(.L_x_84) ;  /* 0x0000000000040947 */ /* 0x000fea0003800000 */
[----:B------:R-:W-:Y:S01]  /*7090*/  BPT.TRAP 0x1 ;  /* 0x000000040000795c */ /* 0x000fe20000300000 */
.L_x_84:
[----:B------:R-:W-:Y:S01]  /*70a0*/  IMAD R7, R2, 0x1800, R7 ;  /* 0x0000180002077824 */ /* 0x000fe200078e0207 */
[----:B------:R-:W-:Y:S01]  /*70b0*/  R2UR UR17, R6 ;  /* 0x00000000061172ca */ /* 0x000fe200000e0000 */
[----:B------:R-:W-:Y:S01]  /*70c0*/  ULDC.64 UR6, c[0x0][0x198] ;  /* 0x0000660000067ab9 */ /* 0x000fe20000000a00 */
[----:B------:R-:W-:Y:S01]  /*70d0*/  R2UR UR19, R8 ;  /* 0x00000000081372ca */ /* 0x000fe200000e0000 */
[----:B------:R-:W-:Y:S01]  /*70e0*/  UIADD3 UR6, UP0, UR6, 0x1f0, URZ ;  /* 0x000001f006067890 */ /* 0x000fe2000ff1e03f */
[----:B------:R-:W-:Y:S01]  /*70f0*/  R2UR UR24, R7 ;  /* 0x00000000071872ca */ /* 0x000fe200000e0000 */
[----:B------:R-:W-:Y:S01]  /*7100*/  UMOV UR8, 0x0 ;  /* 0x0000000000087882 */ /* 0x000fe20000000000 */
[----:B------:R-:W-:Y:S01]  /*7110*/  UMOV UR9, 0x10000000 ;  /* 0x1000000000097882 */ /* 0x000fe20000000000 */
[----:B------:R-:W-:Y:S01]  /*7120*/  UIADD3.X UR7, URZ, UR7, URZ, UP0, !UPT ;  /* 0x000000073f077290 */ /* 0x000fe200087fe43f */
[----:B------:R-:W-:Y:S01]  /*7130*/  VIADD R5, R2, 0x1 ;  /* 0x0000000102057836 */ /* 0x000fe20000000000 */
[----:B------:R-:W-:Y:S01]  /*7140*/  UMOV UR18, URZ ;  /* 0x0000003f00127c82 */ /* 0x000fe20008000000 */
[----:B------:R-:W-:Y:S01]  /*7150*/  UMOV UR34, 0x20 ;  /* 0x0000002000227882 */ /* 0x000fe20000000000 */
[----:B------:R-:W-:Y:S01]  /*7160*/  UMOV UR36, UR20 ;  /* 0x0000001400247c82 */ /* 0x000fe20008000000 */
[----:B------:R-:W-:Y:S01]  /*7170*/  UMOV UR37, UR21 ;  /* 0x0000001500257c82 */ /* 0x000fe20008000000 */
[----:B------:R-:W-:Y:S01]  /*7180*/  UIADD3 UR17, UR17, 0xa800, URZ ;  /* 0x0000a80011117890 */ /* 0x000fe2000fffe03f */
[----:B------:R-:W-:Y:S01]  /*7190*/  ISETP.NE.AND P4, PT, R5, 0x5, PT ;  /* 0x000000050500780c */ /* 0x000fe20003f85270 */
[----:B------:R-:W-:-:S02]  /*71a0*/  USHF.L.U32 UR19, UR19, 0x6, URZ ;  /* 0x0000000613137899 */ /* 0x000fc4000800063f */
[----:B------:R-:W-:Y:S01]  /*71b0*/  UIADD3 UR16, UR24, 0x3000, URZ ;  /* 0x0000300018107890 */ /* 0x000fe2000fffe03f */
[----:B------:R-:W-:Y:S01]  /*71c0*/  SEL R2, RZ, 0x1, P4 ;  /* 0x00000001ff027807 */ /* 0x000fe20002000000 */
[----:B------:R-:W-:Y:S02]  /*71d0*/  UIADD3 UR32, UR24, 0x3800, URZ ;  /* 0x0000380018207890 */ /* 0x000fe4000fffe03f */
[----:B------:R-:W-:Y:S01]  /*71e0*/  UIADD3 UR24, UR24, 0x4000, URZ ;  /* 0x0000400018187890 */ /* 0x000fe2000fffe03f */
[----:B------:R-:W-:Y:S01]  /*71f0*/  LOP3.LUT R3, R3, R2, RZ, 0x3c, !PT ;  /* 0x0000000203037212 */ /* 0x000fe200078e3cff */
[----:B------:R-:W-:Y:S01]  /*7200*/  UMOV UR33, UR17 ;  /* 0x0000001100217c82 */ /* 0x000fe20008000000 */
[----:B------:R-:W-:Y:S01]  /*7210*/  UMOV UR35, UR19 ;  /* 0x0000001300237c82 */ /* 0x000fe20008000000 */
[----:B------:R-:W-:Y:S01]  /*7220*/  UMOV UR26, 0x40 ;  /* 0x00000040001a7882 */ /* 0x000fe20000000000 */
[----:B------:R-:W-:Y:S01]  /*7230*/  UMOV UR28, UR20 ;  /* 0x00000014001c7c82 */ /* 0x000fe20008000000 */
[----:B------:R-:W-:Y:S01]  /*7240*/  UMOV UR29, UR21 ;  /* 0x00000015001d7c82 */ /* 0x000fe20008000000 */
[----:B------:R-:W-:Y:S01]  /*7250*/  UMOV UR25, UR17 ;  /* 0x0000001100197c82 */ /* 0x000fe20008000000 */
[----:B------:R-:W-:Y:S01]  /*7260*/  UMOV UR27, UR19 ;  /* 0x00000013001b7c82 */ /* 0x000fe20008000000 */
[----:B------:R1:W-:Y:S01]  /*7270*/  UTMALDG.4D [UR16], [UR6], desc[UR8] ;  /* 0x00000810060075b4 */ /* 0x0003e20008019000 */
[----:B------:R-:W-:Y:S01]  /*7280*/  SEL R2, R5, RZ, P4 ;  /* 0x000000ff05027207 */ /* 0x000fe20002000000 */
[----:B------:R1:W-:Y:S01]  /*7290*/  UTMALDG.4D [UR32], [UR6], desc[UR8] ;  /* 0x00000820060075b4 */ /* 0x0003e20008019000 */
[----:B------:R1:W-:Y:S02]  /*72a0*/  UTMALDG.4D [UR24], [UR6], desc[UR8] ;  /* 0x00000818060075b4 */ /* 0x0003e40008019000 */
[----:B-1----:R-:W-:-:S03]  /*72b0*/  NOP ;  /* 0x0000000000007918 */ /* 0x002fc60000000000 */
.L_x_81:
[----:B------:R-:W-:Y:S05]  /*72c0*/  BSYNC B1 ;  /* 0x0000000000017941 */ /* 0x000fea0003800000 */
.L_x_80:
[----:B------:R-:W-:Y:S01]  /*72d0*/  ISETP.LT.OR P4, PT, R4, 0x4, !P3 ;  /* 0x000000040400780c */ /* 0x000fe20005f81670 */
[----:B------:R-:W-:-:S12]  /*72e0*/  BSSY B1, `(.L_x_85) ;  /* 0x0000026000017945 */ /* 0x000fd80003800000 */
[----:B------:R-:W-:Y:S05]  /*72f0*/  @P4 BRA `(.L_x_86) ;  /* 0x0000000000904947 */ /* 0x000fea0003800000 */
[----:B------:R-:W1:Y:S01]  /*7300*/  S2R R6, SR_CgaCtaId ;  /* 0x0000000000067919 */ /* 0x000e620000008800 */
[----:B------:R-:W-:Y:S02]  /*7310*/  MOV R5, 0x400 ;  /* 0x0000040000057802 */ /* 0x000fe40000000f00 */
[----:B------:R-:W-:Y:S02]  /*7320*/  SHF.L.U32 R7, R3, 0x1f, RZ ;  /* 0x0000001f03077819 */ /* 0x000fe400000006ff */
[----:B-1----:R-:W-:-:S05]  /*7330*/  LEA R5, R6, R5, 0x18 ;  /* 0x0000000506057211 */ /* 0x002fca00078ec0ff */
[----:B------:R-:W-:-:S04]  /*7340*/  IMAD R6, R2, 0x8, R5 ;  /* 0x0000000802067824 */ /* 0x000fc800078e0205 */
[----:B------:R-:W1:Y:S02]  /*7350*/  SYNCS.PHASECHK.TRANS64.TRYWAIT P4, [R6+URZ+0xa828], R7 ;  /* 0x00a82807060075a7 */ /* 0x000e64000808017f */
[----:B-1----:R-:W-:Y:S05]  /*7360*/  @!P4 BRA `(.L_x_87) ;  /* 0x000000040098c947 */ /* 0x002fea0003800000 */
.L_x_102:
[----:B-1----:R-:W-:-:S04]  /*7370*/  @P1 IMAD.MOV.U32 R7, RZ, RZ, 0x1800 ;  /* 0x00001800ff071424 */ /* 0x002fc800078e00ff */
[----:B------:R1:W-:Y:S02]  /*7380*/  @P1 SYNCS.ARRIVE.TRANS64 RZ, [R6+URZ+0xa800], R7 ;  /* 0x00a8000706ff19a7 */ /* 0x0003e4000800003f */
[----:B-1----:R-:W-:-:S04]  /*7390*/  PRMT R7, R0, 0x9910, RZ ;  /* 0x0000991000077816 */ /* 0x002fc800000000ff */
[----:B------:R-:W-:-:S13]  /*73a0*/  ISETP.NE.AND P4, PT, R7, 0x2, PT ;  /* 0x000000020700780c */ /* 0x000fda0003f85270 */
[----:B------:R-:W-:Y:S05]  /*73b0*/  @P4 BRA `(.L_x_88) ;  /* 0x0000000000044947 */ /* 0x000fea0003800000 */
[----:B------:R-:W-:Y:S01]  /*73c0*/  BPT.TRAP 0x1 ;  /* 0x000000040000795c */ /* 0x000fe20000300000 */
.L_x_88:
[----:B------:R-:W-:Y:S05]  /*73d0*/  @P0 BRA `(.L_x_89) ;  /* 0x0000000000040947 */ /* 0x000fea0003800000 */
[----:B------:R-:W-:Y:S01]  /*73e0*/  BPT.TRAP 0x1 ;  /* 0x000000040000795c */ /* 0x000fe20000300000 */
.L_x_89:
        /* <DEDUP_REMOVED lines=11> */
[----:B------:R-:W-:-:S03]  /*74a0*/  VIADD R8, R8, 0x1 ;  /* 0x0000000108087836 */ /* 0x000fc60000000000 */
[----:B------:R-:W-:Y:S01]  /*74b0*/  UIADD3 UR17, UR17, 0xa800, URZ ;  /* 0x0000a80011117890 */ /* 0x000fe2000fffe03f */
[C---:B------:R-:W-:Y:S01]  /*74c0*/  ISETP.NE.AND P4, PT, R2.reuse, 0x5, PT ;  /* 0x000000050200780c */ /* 0x040fe20003f85270 */
[----:B------:R-:W-:Y:S02]  /*74d0*/  USHF.L.U32 UR18, UR18, 0x6, URZ ;  /* 0x0000000612127899 */ /* 0x000fe4000800063f */
[----:B------:R-:W-:Y:S01]  /*74e0*/  UIADD3 UR16, UR16, 0x3000, URZ ;  /* 0x0000300010107890 */ /* 0x000fe2000fffe03f */
[----:B------:R-:W-:Y:S02]  /*74f0*/  SEL R6, RZ, 0x1, P4 ;  /* 0x00000001ff067807 */ /* 0x000fe40002000000 */
[----:B------:R-:W-:Y:S02]  /*7500*/  SEL R2, R2, RZ, P4 ;  /* 0x000000ff02027207 */ /* 0x000fe40002000000 */
[----:B------:R-:W-:-:S04]  /*7510*/  LOP3.LUT R3, R3, R6, RZ, 0x3c, !PT ;  /* 0x0000000603037212 */ /* 0x000fc800078e3cff */
[----:B------:R1:W-:Y:S02]  /*7520*/  UTMALDG.4D [UR16], [UR6], desc[UR8] ;  /* 0x00000810060075b4 */ /* 0x0003e40008019000 */
[----:B-1----:R-:W-:Y:S01]  /*7530*/  NOP ;  /* 0x0000000000007918 */ /* 0x002fe20000000000 */
.L_x_86:
[----:B------:R-:W-:Y:S05]  /*7540*/  BSYNC B1 ;  /* 0x0000000000017941 */ /* 0x000fea0003800000 */
.L_x_85:
[C---:B------:R-:W-:Y:S02]  /*7550*/  ISETP.GT.AND P4, PT, R4.reuse, 0x4, PT ;  /* 0x000000040400780c */ /* 0x040fe40003f84270 */
[----:B------:R-:W-:-:S11]  /*7560*/  IADD3 R4, R4, -0x2, RZ ;  /* 0xfffffffe04047810 */ /* 0x000fd60007ffe0ff */
[----:B------:R-:W-:Y:S05]  /*7570*/  @P4 BRA `(.L_x_90) ;  /* 0xfffffff800844947 */ /* 0x000fea000383ffff */
[----:B------:R-:W-:Y:S05]  /*7580*/  BSYNC B0 ;  /* 0x0000000000007941 */ /* 0x000fea0003800000 */
.L_x_79:
[----:B------:R-:W-:Y:S05]  /*7590*/  EXIT ;  /* 0x000000000000794d */ /* 0x000fea0003800000 */
.L_x_15:
[----:B--2---:R-:W-:-:S04]  /*75a0*/  IMAD.U32 R3, RZ, RZ, UR7 ;  /* 0x00000007ff037e24 */ /* 0x004fc8000f8e00ff */
[----:B------:R2:W3:Y:S03]  /*75b0*/  SYNCS.PHASECHK.TRANS64.TRYWAIT P1, [R3+URZ+0xa850], R2 ;  /* 0x00a85002030075a7 */ /* 0x0004e6000802017f */
[----:B---3--:R-:W-:Y:S05]  /*75c0*/  @!P1 NANOSLEEP.SYNCS 0x989680 ;  /* 0x009896800000995d */ /* 0x008fea0003900000 */
[----:B------:R-:W3:Y:S02]  /*75d0*/  @!P1 SYNCS.PHASECHK.TRANS64 P1, [R3+URZ+0xa850], R2 ;  /* 0x00a85002030095a7 */ /* 0x000ee4000802007f */
[----:B---3--:R-:W-:Y:S05]  /*75e0*/  @!P1 BRA `(.L_x_15) ;  /* 0xfffffffc00ec9947 */ /* 0x008fea000383ffff */
[----:B------:R-:W-:Y:S05]  /*75f0*/  BRA `(.L_x_91) ;  /* 0xffffff9400d47947 */ /* 0x000fea000383ffff */
.L_x_17:
[----:B--2---:R-:W-:-:S04]  /*7600*/  IMAD.U32 R3, RZ, RZ, UR36 ;  /* 0x00000024ff037e24 */ /* 0x004fc8000f8e00ff */
[----:B------:R2:W3:Y:S03]  /*7610*/  SYNCS.PHASECHK.TRANS64.TRYWAIT P1, [R3+URZ+0xa800], R2 ;  /* 0x00a80002030075a7 */ /* 0x0004e6000802017f */
[----:B---3--:R-:W-:Y:S05]  /*7620*/  @!P1 NANOSLEEP.SYNCS 0x989680 ;  /* 0x009896800000995d */ /* 0x008fea0003900000 */
[----:B------:R-:W3:Y:S02]  /*7630*/  @!P1 SYNCS.PHASECHK.TRANS64 P1, [R3+URZ+0xa800], R2 ;  /* 0x00a80002030095a7 */ /* 0x000ee4000802007f */
[----:B---3--:R-:W-:Y:S05]  /*7640*/  @!P1 BRA `(.L_x_17) ;  /* 0xfffffffc00ec9947 */ /* 0x008fea000383ffff */
[----:B------:R-:W-:Y:S05]  /*7650*/  BRA `(.L_x_92) ;  /* 0xffffff9400d87947 */ /* 0x000fea000383ffff */
.L_x_18:
[----:B--2---:R-:W-:-:S04]  /*7660*/  IMAD.U32 R4, RZ, RZ, UR10 ;  /* 0x0000000aff047e24 */ /* 0x004fc8000f8e00ff */
[----:B------:R2:W3:Y:S03]  /*7670*/  SYNCS.PHASECHK.TRANS64.TRYWAIT P1, [R4+URZ], R3 ;  /* 0x00000003040075a7 */ /* 0x0004e6000802017f */
[----:B---3--:R-:W-:Y:S05]  /*7680*/  @!P1 NANOSLEEP.SYNCS 0x989680 ;  /* 0x009896800000995d */ /* 0x008fea0003900000 */
[----:B------:R-:W3:Y:S02]  /*7690*/  @!P1 SYNCS.PHASECHK.TRANS64 P1, [R4+URZ], R3 ;  /* 0x00000003040095a7 */ /* 0x000ee4000802007f */
[----:B---3--:R-:W-:Y:S05]  /*76a0*/  @!P1 BRA `(.L_x_18) ;  /* 0xfffffffc00ec9947 */ /* 0x008fea000383ffff */
[----:B------:R-:W-:Y:S05]  /*76b0*/  BRA `(.L_x_93) ;  /* 0xffffff9400dc7947 */ /* 0x000fea000383ffff */
.L_x_20:
[----:B-1----:R-:W-:-:S04]  /*76c0*/  IMAD.U32 R9, RZ, RZ, UR36 ;  /* 0x00000024ff097e24 */ /* 0x002fc8000f8e00ff */
[----:B------:R1:W2:Y:S03]  /*76d0*/  SYNCS.PHASECHK.TRANS64.TRYWAIT P1, [R9+URZ+0xa808], R2 ;  /* 0x00a80802090075a7 */ /* 0x0002a6000802017f */
[----:B--2---:R-:W-:Y:S05]  /*76e0*/  @!P1 NANOSLEEP.SYNCS 0x989680 ;  /* 0x009896800000995d */ /* 0x004fea0003900000 */
[----:B------:R-:W2:Y:S02]  /*76f0*/  @!P1 SYNCS.PHASECHK.TRANS64 P1, [R9+URZ+0xa808], R2 ;  /* 0x00a80802090095a7 */ /* 0x000ea4000802007f */
[----:B--2---:R-:W-:Y:S05]  /*7700*/  @!P1 BRA `(.L_x_20) ;  /* 0xfffffffc00ec9947 */ /* 0x004fea000383ffff */
[----:B------:R-:W-:Y:S05]  /*7710*/  BRA `(.L_x_94) ;  /* 0xffffffb000207947 */ /* 0x000fea000383ffff */
.L_x_25:
[----:B-1----:R-:W-:-:S04]  /*7720*/  IMAD.U32 R4, RZ, RZ, UR7 ;  /* 0x00000007ff047e24 */ /* 0x002fc8000f8e00ff */
[----:B------:R1:W2:Y:S03]  /*7730*/  SYNCS.PHASECHK.TRANS64.TRYWAIT P2, [R4+URZ+0xa800], R3 ;  /* 0x00a80003040075a7 */ /* 0x0002a6000804017f */
[----:B--2---:R-:W-:Y:S05]  /*7740*/  @!P2 NANOSLEEP.SYNCS 0x989680 ;  /* 0x009896800000a95d */ /* 0x004fea0003900000 */
[----:B------:R-:W2:Y:S02]  /*7750*/  @!P2 SYNCS.PHASECHK.TRANS64 P2, [R4+URZ+0xa800], R3 ;  /* 0x00a800030400a5a7 */ /* 0x000ea4000804007f */
[----:B--2---:R-:W-:Y:S05]  /*7760*/  @!P2 BRA `(.L_x_25) ;  /* 0xfffffffc00eca947 */ /* 0x004fea000383ffff */
[----:B------:R-:W-:Y:S05]  /*7770*/  BRA `(.L_x_95) ;  /* 0xffffffb000a47947 */ /* 0x000fea000383ffff */
.L_x_29:
[----:B-1----:R-:W-:-:S04]  /*7780*/  IMAD.U32 R10, RZ, RZ, UR4 ;  /* 0x00000004ff0a7e24 */ /* 0x002fc8000f8e00ff */
[----:B------:R1:W2:Y:S03]  /*7790*/  SYNCS.PHASECHK.TRANS64.TRYWAIT P2, [R10+URZ+0xa800], R19 ;  /* 0x00a800130a0075a7 */ /* 0x0002a6000804017f */
[----:B--2---:R-:W-:Y:S05]  /*77a0*/  @!P2 NANOSLEEP.SYNCS 0x989680 ;  /* 0x009896800000a95d */ /* 0x004fea0003900000 */
[----:B------:R-:W2:Y:S02]  /*77b0*/  @!P2 SYNCS.PHASECHK.TRANS64 P2, [R10+URZ+0xa800], R19 ;  /* 0x00a800130a00a5a7 */ /* 0x000ea4000804007f */
[----:B--2---:R-:W-:Y:S05]  /*77c0*/  @!P2 BRA `(.L_x_29) ;  /* 0xfffffffc00eca947 */ /* 0x004fea000383ffff */
[----:B------:R-:W-:Y:S05]  /*77d0*/  BRA `(.L_x_28) ;  /* 0xffffffcc00a47947 */ /* 0x000fea000383ffff */
.L_x_45:
[----:B-1----:R-:W-:-:S04]  /*77e0*/  MOV R3, UR4 ;  /* 0x0000000400037c02 */ /* 0x002fc80008000f00 */
[----:B------:R1:W2:Y:S03]  /*77f0*/  SYNCS.PHASECHK.TRANS64.TRYWAIT P0, [R3+URZ+0xa898], R0 ;  /* 0x00a89800030075a7 */ /* 0x0002a6000800017f */
[----:B--2---:R-:W-:Y:S05]  /*7800*/  @!P0 NANOSLEEP.SYNCS 0x989680 ;  /* 0x009896800000895d */ /* 0x004fea0003900000 */
[----:B------:R-:W2:Y:S02]  /*7810*/  @!P0 SYNCS.PHASECHK.TRANS64 P0, [R3+URZ+0xa898], R0 ;  /* 0x00a89800030085a7 */ /* 0x000ea4000800007f */
[----:B--2---:R-:W-:Y:S05]  /*7820*/  @!P0 BRA `(.L_x_45) ;  /* 0xfffffffc00ec8947 */ /* 0x004fea000383ffff */
[----:B------:R-:W-:Y:S05]  /*7830*/  BRA `(.L_x_96) ;  /* 0xffffffd400d47947 */ /* 0x000fea000383ffff */
.L_x_61:
[----:B--2---:R2:W4:Y:S02]  /*7840*/  SYNCS.PHASECHK.TRANS64.TRYWAIT P0, [R4+URZ+0xa860], R3 ;  /* 0x00a86003040075a7 */ /* 0x004524000800017f */
[----:B----4-:R-:W-:Y:S05]  /*7850*/  @!P0 NANOSLEEP.SYNCS 0x989680 ;  /* 0x009896800000895d */ /* 0x010fea0003900000 */
[----:B------:R-:W4:Y:S02]  /*7860*/  @!P0 SYNCS.PHASECHK.TRANS64 P0, [R4+URZ+0xa860], R3 ;  /* 0x00a86003040085a7 */ /* 0x000f24000800007f */
[----:B----4-:R-:W-:Y:S05]  /*7870*/  @!P0 BRA `(.L_x_61) ;  /* 0xfffffffc00f08947 */ /* 0x010fea000383ffff */
[----:B------:R-:W-:Y:S05]  /*7880*/  BRA `(.L_x_97) ;  /* 0xffffffe800b47947 */ /* 0x000fea000383ffff */
.L_x_66:
[----:B-1----:R1:W2:Y:S02]  /*7890*/  SYNCS.PHASECHK.TRANS64.TRYWAIT P0, [R2+URZ+0xa828], R5 ;  /* 0x00a82805020075a7 */ /* 0x0022a4000800017f */
[----:B--2---:R-:W-:Y:S05]  /*78a0*/  @!P0 NANOSLEEP.SYNCS 0x989680 ;  /* 0x009896800000895d */ /* 0x004fea0003900000 */
[----:B------:R-:W2:Y:S02]  /*78b0*/  @!P0 SYNCS.PHASECHK.TRANS64 P0, [R2+URZ+0xa828], R5 ;  /* 0x00a82805020085a7 */ /* 0x000ea4000800007f */
[----:B--2---:R-:W-:Y:S05]  /*78c0*/  @!P0 BRA `(.L_x_66) ;  /* 0xfffffffc00f08947 */ /* 0x004fea000383ffff */
[----:B------:R-:W-:Y:S05]  /*78d0*/  BRA `(.L_x_98) ;  /* 0xffffffec00687947 */ /* 0x000fea000383ffff */
.L_x_71:
[----:B-1----:R1:W2:Y:S02]  /*78e0*/  SYNCS.PHASECHK.TRANS64.TRYWAIT P0, [R5+URZ+0xa860], R6 ;  /* 0x00a86006050075a7 */ /* 0x0022a4000800017f */
[----:B--2---:R-:W-:Y:S05]  /*78f0*/  @!P0 NANOSLEEP.SYNCS 0x989680 ;  /* 0x009896800000895d */ /* 0x004fea0003900000 */
[----:B------:R-:W2:Y:S02]  /*7900*/  @!P0 SYNCS.PHASECHK.TRANS64 P0, [R5+URZ+0xa860], R6 ;  /* 0x00a86006050085a7 */ /* 0x000ea4000800007f */
[----:B--2---:R-:W-:Y:S05]  /*7910*/  @!P0 BRA `(.L_x_71) ;  /* 0xfffffffc00f08947 */ /* 0x004fea000383ffff */
[----:B------:R-:W-:Y:S05]  /*7920*/  BRA `(.L_x_99) ;  /* 0xfffffff0001c7947 */ /* 0x000fea000383ffff */
.L_x_76:
[----:B-1----:R1:W2:Y:S02]  /*7930*/  SYNCS.PHASECHK.TRANS64.TRYWAIT P0, [R4+URZ+0xa828], R7 ;  /* 0x00a82807040075a7 */ /* 0x0022a4000800017f */
[----:B--2---:R-:W-:Y:S05]  /*7940*/  @!P0 NANOSLEEP.SYNCS 0x989680 ;  /* 0x009896800000895d */ /* 0x004fea0003900000 */
[----:B------:R-:W2:Y:S02]  /*7950*/  @!P0 SYNCS.PHASECHK.TRANS64 P0, [R4+URZ+0xa828], R7 ;  /* 0x00a82807040085a7 */ /* 0x000ea4000800007f */
[----:B--2---:R-:W-:Y:S05]  /*7960*/  @!P0 BRA `(.L_x_76) ;  /* 0xfffffffc00f08947 */ /* 0x004fea000383ffff */
[----:B------:R-:W-:Y:S05]  /*7970*/  BRA `(.L_x_100) ;  /* 0xfffffff000dc7947 */ /* 0x000fea000383ffff */
.L_x_82:
[----:B-1----:R1:W2:Y:S02]  /*7980*/  SYNCS.PHASECHK.TRANS64.TRYWAIT P4, [R6+URZ+0xa828], R5 ;  /* 0x00a82805060075a7 */ /* 0x0022a4000808017f */
[----:B--2---:R-:W-:Y:S05]  /*7990*/  @!P4 NANOSLEEP.SYNCS 0x989680 ;  /* 0x009896800000c95d */ /* 0x004fea0003900000 */
[----:B------:R-:W2:Y:S02]  /*79a0*/  @!P4 SYNCS.PHASECHK.TRANS64 P4, [R6+URZ+0xa828], R5 ;  /* 0x00a828050600c5a7 */ /* 0x000ea4000808007f */
[----:B--2---:R-:W-:Y:S05]  /*79b0*/  @!P4 BRA `(.L_x_82) ;  /* 0xfffffffc00f0c947 */ /* 0x004fea000383ffff */
[----:B------:R-:W-:Y:S05]  /*79c0*/  BRA `(.L_x_101) ;  /* 0xfffffff400947947 */ /* 0x000fea000383ffff */
.L_x_87:
[----:B-1----:R1:W2:Y:S02]  /*79d0*/  SYNCS.PHASECHK.TRANS64.TRYWAIT P4, [R6+URZ+0xa828], R7 ;  /* 0x00a82807060075a7 */ /* 0x0022a4000808017f */
[----:B--2---:R-:W-:Y:S05]  /*79e0*/  @!P4 NANOSLEEP.SYNCS 0x989680 ;  /* 0x009896800000c95d */ /* 0x004fea0003900000 */
[----:B------:R-:W2:Y:S02]  /*79f0*/  @!P4 SYNCS.PHASECHK.TRANS64 P4, [R6+URZ+0xa828], R7 ;  /* 0x00a828070600c5a7 */ /* 0x000ea4000808007f */
[----:B--2---:R-:W-:Y:S05]  /*7a00*/  @!P4 BRA `(.L_x_87) ;  /* 0xfffffffc00f0c947 */ /* 0x004fea000383ffff */
[----:B------:R-:W-:Y:S05]  /*7a10*/  BRA `(.L_x_102) ;  /* 0xfffffff800547947 */ /* 0x000fea000383ffff */
        .weak           $__internal_0_$__cuda_sm20_rcp_rn_f32_slowpath
        .type           $__internal_0_$__cuda_sm20_rcp_rn_f32_slowpath,@function
        .size           $__internal_0_$__cuda_sm20_rcp_rn_f32_slowpath,(.L_x_108 - $__internal_0_$__cuda_sm20_rcp_rn_f32_slowpath)
$__internal_0_$__cuda_sm20_rcp_rn_f32_slowpath:
[----:B------:R-:W-:Y:S01]  /*7a20*/  IMAD.SHL.U32 R0, R2, 0x2, RZ ;  /* 0x0000000202007824 */ /* 0x000fe200078e00ff */
[----:B------:R-:W-:Y:S04]  /*7a30*/  BSSY B2, `(.L_x_103) ;  /* 0x0000030000027945 */ /* 0x000fe80003800000 */
[----:B------:R-:W-:-:S04]  /*7a40*/  SHF.R.U32.HI R16, RZ, 0x18, R0 ;  /* 0x00000018ff107819 */ /* 0x000fc80000011600 */
[----:B------:R-:W-:-:S13]  /*7a50*/  ISETP.NE.U32.AND P0, PT, R16, RZ, PT ;  /* 0x000000ff1000720c */ /* 0x000fda0003f05070 */
[----:B------:R-:W-:Y:S05]  /*7a60*/  @P0 BRA `(.L_x_104) ;  /* 0x0000000000280947 */ /* 0x000fea0003800000 */
[----:B------:R-:W-:-:S05]  /*7a70*/  IMAD.SHL.U32 R0, R2, 0x2, RZ ;  /* 0x0000000202007824 */ /* 0x000fca00078e00ff */
[----:B------:R-:W-:-:S13]  /*7a80*/  ISETP.NE.AND P0, PT, R0, RZ, PT ;  /* 0x000000ff0000720c */ /* 0x000fda0003f05270 */
[----:B------:R-:W-:Y:S01]  /*7a90*/  @P0 FFMA R7, R2, 1.84467440737095516160e+19, RZ ;  /* 0x5f80000002070823 */ /* 0x000fe200000000ff */
[----:B------:R-:W-:Y:S08]  /*7aa0*/  @!P0 MUFU.RCP R6, R2 ;  /* 0x0000000200068308 */ /* 0x000ff00000001000 */
[----:B------:R-:W1:Y:S02]  /*7ab0*/  @P0 MUFU.RCP R0, R7 ;  /* 0x0000000700000308 */ /* 0x000e640000001000 */
[----:B-1----:R-:W-:-:S04]  /*7ac0*/  @P0 FFMA R8, R7, R0, -1 ;  /* 0xbf80000007080423 */ /* 0x002fc80000000000 */
[----:B------:R-:W-:-:S04]  /*7ad0*/  @P0 FADD.FTZ R13, -R8, -RZ ;  /* 0x800000ff080d0221 */ /* 0x000fc80000010100 */
[----:B------:R-:W-:-:S04]  /*7ae0*/  @P0 FFMA R0, R0, R13, R0 ;  /* 0x0000000d00000223 */ /* 0x000fc80000000000 */
[----:B------:R-:W-:Y:S01]  /*7af0*/  @P0 FFMA R6, R0, 1.84467440737095516160e+19, RZ ;  /* 0x5f80000000060823 */ /* 0x000fe200000000ff */
[----:B------:R-:W-:Y:S06]  /*7b00*/  BRA `(.L_x_105) ;  /* 0x0000000000887947 */ /* 0x000fec0003800000 */
.L_x_104:
[----:B------:R-:W-:-:S05]  /*7b10*/  VIADD R18, R16, 0xffffff03 ;  /* 0xffffff0310127836 */ /* 0x000fca0000000000 */
[----:B------:R-:W-:-:S13]  /*7b20*/  ISETP.GT.U32.AND P0, PT, R18, 0x1, PT ;  /* 0x000000011200780c */ /* 0x000fda0003f04070 */
[----:B------:R-:W-:Y:S05]  /*7b30*/  @P0 BRA `(.L_x_106) ;  /* 0x0000000000780947 */ /* 0x000fea0003800000 */
[----:B------:R-:W-:Y:S01]  /*7b40*/  LOP3.LUT R0, R2, 0x7fffff, RZ, 0xc0, !PT ;  /* 0x007fffff02007812 */ /* 0x000fe200078ec0ff */
[----:B------:R-:W-:-:S03]  /*7b50*/  IMAD.MOV.U32 R13, RZ, RZ, 0x3 ;  /* 0x00000003ff0d7424 */ /* 0x000fc600078e00ff */
[----:B------:R-:W-:Y:S02]  /*7b60*/  LOP3.LUT R0, R0, 0x3f800000, RZ, 0xfc, !PT ;  /* 0x3f80000000007812 */ /* 0x000fe400078efcff */
[----:B------:R-:W-:Y:S02]  /*7b70*/  SHF.L.U32 R13, R13, R18, RZ ;  /* 0x000000120d0d7219 */ /* 0x000fe400000006ff */
[----:B------:R-:W1:Y:S02]  /*7b80*/  MUFU.RCP R7, R0 ;  /* 0x0000000000077308 */ /* 0x000e640000001000 */
[----:B-1----:R-:W-:-:S04]  /*7b90*/  FFMA R6, R0, R7, -1 ;  /* 0xbf80000000067423 */ /* 0x002fc80000000007 */
[----:B------:R-:W-:-:S04]  /*7ba0*/  FADD.FTZ R6, -R6, -RZ ;  /* 0x800000ff06067221 */ /* 0x000fc80000010100 */
[CCC-:B------:R-:W-:Y:S01]  /*7bb0*/  FFMA.RM R8, R7.reuse, R6.reuse, R7.reuse ;  /* 0x0000000607087223 */ /* 0x1c0fe20000004007 */
[----:B------:R-:W-:-:S04]  /*7bc0*/  FFMA.RP R7, R7, R6, R7 ;  /* 0x0000000607077223 */ /* 0x000fc80000008007 */
[C---:B------:R-:W-:Y:S02]  /*7bd0*/  LOP3.LUT R6, R8.reuse, 0x7fffff, RZ, 0xc0, !PT ;  /* 0x007fffff08067812 */ /* 0x040fe400078ec0ff */
[----:B------:R-:W-:Y:S02]  /*7be0*/  FSETP.NEU.FTZ.AND P0, PT, R8, R7, PT ;  /* 0x000000070800720b */ /* 0x000fe40003f1d000 */
[----:B------:R-:W-:Y:S02]  /*7bf0*/  LOP3.LUT R6, R6, 0x800000, RZ, 0xfc, !PT ;  /* 0x0080000006067812 */ /* 0x000fe400078efcff */
[----:B------:R-:W-:Y:S02]  /*7c00*/  SEL R7, RZ, 0xffffffff, !P0 ;  /* 0xffffffffff077807 */ /* 0x000fe40004000000 */
[----:B------:R-:W-:-:S03]  /*7c10*/  LOP3.LUT R13, R13, R6, RZ, 0xc0, !PT ;  /* 0x000000060d0d7212 */ /* 0x000fc600078ec0ff */
[----:B------:R-:W-:Y:S01]  /*7c20*/  IMAD.MOV R7, RZ, RZ, -R7 ;  /* 0x000000ffff077224 */ /* 0x000fe200078e0a07 */
[----:B------:R-:W-:-:S04]  /*7c30*/  SHF.R.U32.HI R13, RZ, R18, R13 ;  /* 0x00000012ff0d7219 */ /* 0x000fc8000001160d */
[----:B------:R-:W-:Y:S02]  /*7c40*/  LOP3.LUT P1, RZ, R7, R18, R6, 0xf8, !PT ;  /* 0x0000001207ff7212 */ /* 0x000fe4000782f806 */
[C---:B------:R-:W-:Y:S02]  /*7c50*/  LOP3.LUT P0, RZ, R13.reuse, 0x1, RZ, 0xc0, !PT ;  /* 0x000000010dff7812 */ /* 0x040fe4000780c0ff */
[----:B------:R-:W-:Y:S02]  /*7c60*/  LOP3.LUT P2, RZ, R13, 0x2, RZ, 0xc0, !PT ;  /* 0x000000020dff7812 */ /* 0x000fe4000784c0ff */
[----:B------:R-:W-:Y:S02]  /*7c70*/  IADD3 R7, R16, -0xfc, RZ ;  /* 0xffffff0410077810 */ /* 0x000fe40007ffe0ff */
[----:B------:R-:W-:Y:S02]  /*7c80*/  PLOP3.LUT P0, PT, P0, P1, P2, 0xe0, 0x0 ;  /* 0x000000000000781c */ /* 0x000fe40000703c20 */
[----:B------:R-:W-:-:S02]  /*7c90*/  LOP3.LUT P1, RZ, R2, 0x7fffff, RZ, 0xc0, !PT ;  /* 0x007fffff02ff7812 */ /* 0x000fc4000782c0ff */
[----:B------:R-:W-:Y:S02]  /*7ca0*/  SEL R0, RZ, 0x1, !P0 ;  /* 0x00000001ff007807 */ /* 0x000fe40004000000 */
[----:B------:R-:W-:-:S03]  /*7cb0*/  SHF.R.U32.HI R7, RZ, R7, R6 ;  /* 0x00000007ff077219 */ /* 0x000fc60000011606 */
[----:B------:R-:W-:-:S05]  /*7cc0*/  IMAD.MOV R0, RZ, RZ, -R0 ;  /* 0x000000ffff007224 */ /* 0x000fca00078e0a00 */
[----:B------:R-:W-:-:S13]  /*7cd0*/  ISETP.GE.AND P0, PT, R0, RZ, PT ;  /* 0x000000ff0000720c */ /* 0x000fda0003f06270 */
[----:B------:R-:W-:-:S04]  /*7ce0*/  @!P0 VIADD R7, R7, 0x1 ;  /* 0x0000000107078836 */ /* 0x000fc80000000000 */
[----:B------:R-:W-:-:S05]  /*7cf0*/  @!P1 IMAD.SHL.U32 R7, R7, 0x2, RZ ;  /* 0x0000000207079824 */ /* 0x000fca00078e00ff */
[----:B------:R-:W-:Y:S01]  /*7d00*/  LOP3.LUT R6, R7, 0x80000000, R2, 0xf8, !PT ;  /* 0x8000000007067812 */ /* 0x000fe200078ef802 */
[----:B------:R-:W-:Y:S06]  /*7d10*/  BRA `(.L_x_105) ;  /* 0x0000000000047947 */ /* 0x000fec0003800000 */
.L_x_106:
[----:B------:R1:W2:Y:S02]  /*7d20*/  MUFU.RCP R6, R2 ;  /* 0x0000000200067308 */ /* 0x0002a40000001000 */
.L_x_105:
[----:B------:R-:W-:Y:S05]  /*7d30*/  BSYNC B2 ;  /* 0x0000000000027941 */ /* 0x000fea0003800000 */
.L_x_103:
[----:B--2---:R-:W-:Y:S02]  /*7d40*/  IMAD.MOV.U32 R0, RZ, RZ, R6 ;  /* 0x000000ffff007224 */ /* 0x004fe400078e0006 */
[----:B------:R-:W-:Y:S02]  /*7d50*/  IMAD.MOV.U32 R6, RZ, RZ, R12 ;  /* 0x000000ffff067224 */ /* 0x000fe400078e000c */
[----:B------:R-:W-:-:S04]  /*7d60*/  IMAD.MOV.U32 R7, RZ, RZ, 0x0 ;  /* 0x00000000ff077424 */ /* 0x000fc800078e00ff */
[----:B-1----:R-:W-:Y:S05]  /*7d70*/  RET.REL.NODEC R6 `(_ZN7cutlass13device_kernelINS_4fmha6kernel28FmhaKernelTmaWarpSpecializedINS1_10collective30FmhaMainloopTmaWarpSpecializedINS_12float_e4m3_tEffN4cute5tupleIJNS7_1CILi128EEENS9_ILi64EEENS9_ILi96EEEEEENS8_IJiNS9_ILi1EEENS8_IJiiEEEEEESG_NS8_IJSE_iSF_EEENS4_13DefaultFusionEJEEENS4_15FmhaFwdEpilogueIS6_fNS8_IJSB_SC_SB_EEEEENS2_23IndividualTileSchedulerEJEEEEEvNT_6ParamsE) ;  /* 0xffffff8006a07950 */ /* 0x002fea0003c3ffff */
.L_x_107:
[----:B------:R-:W-:-:S00]  /*7d80*/  BRA `(.L_x_107) ;  /* 0xfffffffc00fc7947 */ /* 0x000fc0000383ffff */
[----:B------:R-:W-:-:S00]  /*7d90*/  NOP ;  /* 0x0000000000007918 */ /* 0x000fc00000000000 */
        /* <DEDUP_REMOVED lines=14> */
.L_x_108:


//--------------------- .nv.global.init           --------------------------
	.section	.nv.global.init,"aw",@progbits
.nv.global.init:
	.type		$str$24,@object
	.size		$str$24,($str$25 - $str$24)
$str$24:
        /*0000*/ 	.byte	0x28, 0x61, 0x64, 0x64, 0x72, 0x65, 0x73, 0x73, 0x20, 0x26, 0x20, 0x6d, 0x61, 0x73, 0x6b, 0x29
        /*0010*/ 	.byte	0x20, 0x3d, 0x3d, 0x20, 0x30, 0x00
	.type		$str$25,@object
	.size		$str$25,(__unnamed_1 - $str$25)
$str$25:
        /*0016*/ 	.byte	0x2f, 0x74, 0x6d, 0x70, 0x2f, 0x63, 0x75, 0x74, 0x6c, 0x61, 0x73, 0x73, 0x5f, 0x73, 0x77, 0x65
        /*0026*/ 	.byte	0x65, 0x70, 0x5f, 0x73, 0x72, 0x63, 0x2f, 0x69, 0x6e, 0x63, 0x6c, 0x75, 0x64, 0x65, 0x2f, 0x63
        /*0036*/ 	.byte	0x75, 0x74, 0x65, 0x2f, 0x70, 0x6f, 0x69, 0x6e, 0x74, 0x65, 0x72, 0x5f, 0x66, 0x6c, 0x61, 0x67
        /*0046*/ 	.byte	0x67, 0x65, 0x64, 0x2e, 0x68, 0x70, 0x70, 0x00
	.type		__unnamed_1,@object
	.size		__unnamed_1,(__unnamed_2 - __unnamed_1)
__unnamed_1:
        /*004e*/ 	.byte	0x61, 0x75, 0x74, 0x6f, 0x20, 0x63, 0x75, 0x74, 0x65, 0x3a, 0x3a, 0x61, 0x73, 0x5f, 0x70, 0x6f
        /* <DEDUP_REMOVED lines=27> */
        /*020e*/ 	.byte	0x43, 0x3c, 0x32, 0x30, 0x34, 0x38, 0x3e, 0x3e, 0x3e, 0x3e, 0x3e, 0x5d, 0x00
	.type		__unnamed_2,@object
	.size		__unnamed_2,(.L_1 - __unnamed_2)
__unnamed_2:
        /* <DEDUP_REMOVED lines=29> */
.L_1:


//--------------------- .nv.shared._ZN7cutlass13device_kernelINS_4fmha6kernel28FmhaKernelTmaWarpSpecializedINS1_10collective30FmhaMainloopTmaWarpSpecializedINS_12float_e4m3_tEffN4cute5tupleIJNS7_1CILi128EEENS9_ILi64EEENS9_ILi96EEEEEENS8_IJiNS9_ILi1EEENS8_IJiiEEEEEESG_NS8_IJSE_iSF_EEENS4_13DefaultFusionEJEEENS4_15FmhaFwdEpilogueIS6_fNS8_IJSB_SC_SB_EEEEENS2_23IndividualTileSchedulerEJEEEEEvNT_6ParamsE --------------------------
	.section	.nv.shared._ZN7cutlass13device_kernelINS_4fmha6kernel28FmhaKernelTmaWarpSpecializedINS1_10collective30FmhaMainloopTmaWarpSpecializedINS_12float_e4m3_tEffN4cute5tupleIJNS7_1CILi128EEENS9_ILi64EEENS9_ILi96EEEEEENS8_IJiNS9_ILi1EEENS8_IJiiEEEEEESG_NS8_IJSE_iSF_EEENS4_13DefaultFusionEJEEENS4_15FmhaFwdEpilogueIS6_fNS8_IJSB_SC_SB_EEEEENS2_23IndividualTileSchedulerEJEEEEEvNT_6ParamsE,"aw",@nobits
	.sectionflags	@""
	.align	16
	.zero		1024


//--------------------- .nv.shared.reserved.0     --------------------------
	.section	.nv.shared.reserved.0,"aw",@nobits
	.weak		__nv_reservedSMEM_offset_0_alias
	.size		__nv_reservedSMEM_offset_0_alias, 0, 0
	.other		__nv_reservedSMEM_offset_0_alias,@"STO_CUDA_RESERVED_SHARED STV_DEFAULT"
__nv_reservedSMEM_offset_0_alias:
	.zero		0


//--------------------- .nv.global                --------------------------
	.section	.nv.global,"aw",@nobits
.nv.global:
	.type		_ZN39_INTERNAL_59afd755_4_k_cu_a6d3852b_26104cute1_E,@object
	.size		_ZN39_INTERNAL_59afd755_4_k_cu_a6d3852b_26104cute1_E,(_ZN39_INTERNAL_59afd755_4_k_cu_a6d3852b_26104cuda3std3__45__cpo6cbeginE - _ZN39_INTERNAL_59afd755_4_k_cu_a6d3852b_26104cute1_E)
_ZN39_INTERNAL_59afd755_4_k_cu_a6d3852b_26104cute1_E:
	.zero		1
	.type		_ZN39_INTERNAL_59afd755_4_k_cu_a6d3852b_26104cuda3std3__45__cpo6cbeginE,@object
	.size		_ZN39_INTERNAL_59afd755_4_k_cu_a6d3852b_26104cuda3std3__45__cpo6cbeginE,(_ZN39_INTERNAL_59afd755_4_k_cu_a6d3852b_26104cuda3std3__48in_placeE - _ZN39_INTERNAL_59afd755_4_k_cu_a6d3852b_26104cuda3std3__45__cpo6cbeginE)
_ZN39_INTERNAL_59afd755_4_k_cu_a6d3852b_26104cuda3std3__45__cpo6cbeginE:
	.zero		1
	.type		_ZN39_INTERNAL_59afd755_4_k_cu_a6d3852b_26104cuda3std3__48in_placeE,@object
	.size		_ZN39_INTERNAL_59afd755_4_k_cu_a6d3852b_26104cuda3std3__48in_placeE,(_ZN39_INTERNAL_59afd755_4_k_cu_a6d3852b_26104cuda3std6ranges3__45__cpo9iter_moveE - _ZN39_INTERNAL_59afd755_4_k_cu_a6d3852b_26104cuda3std3__48in_placeE)
_ZN39_INTERNAL_59afd755_4_k_cu_a6d3852b_26104cuda3std3__48in_placeE:
	.zero		1
	.type		_ZN39_INTERNAL_59afd755_4_k_cu_a6d3852b_26104cuda3std6ranges3__45__cpo9iter_moveE,@object
	.size		_ZN39_INTERNAL_59afd755_4_k_cu_a6d3852b_26104cuda3std6ranges3__45__cpo9iter_moveE,(_ZN39_INTERNAL_59afd755_4_k_cu_a6d3852b_26104cuda3std3__45__cpo5beginE - _ZN39_INTERNAL_59afd755_4_k_cu_a6d3852b_26104cuda3std6ranges3__45__cpo9iter_moveE)
_ZN39_INTERNAL_59afd755_4_k_cu_a6d3852b_26104cuda3std6ranges3__45__cpo9iter_moveE:
	.zero		1
	.type		_ZN39_INTERNAL_59afd755_4_k_cu_a6d3852b_26104cuda3std3__45__cpo5beginE,@object
	.size		_ZN39_INTERNAL_59afd755_4_k_cu_a6d3852b_26104cuda3std3__45__cpo5beginE,(_ZN39_INTERNAL_59afd755_4_k_cu_a6d3852b_26104cuda3std3__441_GLOBAL__N__59afd755_4_k_cu_a6d3852b_26106ignoreE - _ZN39_INTERNAL_59afd755_4_k_cu_a6d3852b_26104cuda3std3__45__cpo5beginE)
_ZN39_INTERNAL_59afd755_4_k_cu_a6d3852b_26104cuda3std3__45__cpo5beginE:
	.zero		1
	.type		_ZN39_INTERNAL_59afd755_4_k_cu_a6d3852b_26104cuda3std3__441_GLOBAL__N__59afd755_4_k_cu_a6d3852b_26106ignoreE,@object
	.size		_ZN39_INTERNAL_59afd755_4_k_cu_a6d3852b_26104cuda3std3__441_GLOBAL__N__59afd755_4_k_cu_a6d3852b_26106ignoreE,(_ZN39_INTERNAL_59afd755_4_k_cu_a6d3852b_26104cute7productE - _ZN39_INTERNAL_59afd755_4_k_cu_a6d3852b_26104cuda3std3__441_GLOBAL__N__59afd755_4_k_cu_a6d3852b_26106ignoreE)
_ZN39_INTERNAL_59afd755_4_k_cu_a6d3852b_26104cuda3std3__441_GLOBAL__N__59afd755_4_k_cu_a6d3852b_26106ignoreE:
	.zero		1
	.type		_ZN39_INTERNAL_59afd755_4_k_cu_a6d3852b_26104cute7productE,@object
	.size		_ZN39_INTERNAL_59afd755_4_k_cu_a6d3852b_26104cute7productE,(_ZN39_INTERNAL_59afd755_4_k_cu_a6d3852b_26104cuda3std3__45__cpo3endE - _ZN39_INTERNAL_59afd755_4_k_cu_a6d3852b_26104cute7productE)
_ZN39_INTERNAL_59afd755_4_k_cu_a6d3852b_26104cute7productE:
	.zero		1
	.type		_ZN39_INTERNAL_59afd755_4_k_cu_a6d3852b_26104cuda3std3__45__cpo3endE,@object
	.size		_ZN39_INTERNAL_59afd755_4_k_cu_a6d3852b_26104cuda3std3__45__cpo3endE,(_ZN39_INTERNAL_59afd755_4_k_cu_a6d3852b_26104cuda3std3__419piecewise_constructE - _ZN39_INTERNAL_59afd755_4_k_cu_a6d3852b_26104cuda3std3__45__cpo3endE)
_ZN39_INTERNAL_59afd755_4_k_cu_a6d3852b_26104cuda3std3__45__cpo3endE:
	.zero		1
	.type		_ZN39_INTERNAL_59afd755_4_k_cu_a6d3852b_26104cuda3std3__419piecewise_constructE,@object
	.size		_ZN39_INTERNAL_59afd755_4_k_cu_a6d3852b_26104cuda3std3__419piecewise_constructE,(_ZN39_INTERNAL_59afd755_4_k_cu_a6d3852b_26104cuda3std3__45__cpo4cendE - _ZN39_INTERNAL_59afd755_4_k_cu_a6d3852b_26104cuda3std3__419piecewise_constructE)
_ZN39_INTERNAL_59afd755_4_k_cu_a6d3852b_26104cuda3std3__419piecewise_constructE:
	.zero		1
	.type		_ZN39_INTERNAL_59afd755_4_k_cu_a6d3852b_26104cuda3std3__45__cpo4cendE,@object
	.size		_ZN39_INTERNAL_59afd755_4_k_cu_a6d3852b_26104cuda3std3__45__cpo4cendE,(_ZN39_INTERNAL_59afd755_4_k_cu_a6d3852b_26104cuda3std6ranges3__45__cpo4swapE - _ZN39_INTERNAL_59afd755_4_k_cu_a6d3852b_26104cuda3std3__45__cpo4cendE)
_ZN39_INTERNAL_59afd755_4_k_cu_a6d3852b_26104cuda3std3__45__cpo4cendE:
	.zero		1
	.type		_ZN39_INTERNAL_59afd755_4_k_cu_a6d3852b_26104cuda3std6ranges3__45__cpo4swapE,@object
	.size		_ZN39_INTERNAL_59afd755_4_k_cu_a6d3852b_26104cuda3std6ranges3__45__cpo4swapE,(.L_9 - _ZN39_INTERNAL_59afd755_4_k_cu_a6d3852b_26104cuda3std6ranges3__45__cpo4swapE)
_ZN39_INTERNAL_59afd755_4_k_cu_a6d3852b_26104cuda3std6ranges3__45__cpo4swapE:
	.zero		1
.L_9:


//--------------------- .nv.constant0._ZN7cutlass13device_kernelINS_4fmha6kernel28FmhaKernelTmaWarpSpecializedINS1_10collective30FmhaMainloopTmaWarpSpecializedINS_12float_e4m3_tEffN4cute5tupleIJNS7_1CILi128EEENS9_ILi64EEENS9_ILi96EEEEEENS8_IJiNS9_ILi1EEENS8_IJiiEEEEEESG_NS8_IJSE_iSF_EEENS4_13DefaultFusionEJEEENS4_15FmhaFwdEpilogueIS6_fNS8_IJSB_SC_SB_EEEEENS2_23IndividualTileSchedulerEJEEEEEvNT_6ParamsE --------------------------
	.section	.nv.constant0._ZN7cutlass13device_kernelINS_4fmha6kernel28FmhaKernelTmaWarpSpecializedINS1_10collective30FmhaMainloopTmaWarpSpecializedINS_12float_e4m3_tEffN4cute5tupleIJNS7_1CILi128EEENS9_ILi64EEENS9_ILi96EEEEEENS8_IJiNS9_ILi1EEENS8_IJiiEEEEEESG_NS8_IJSE_iSF_EEENS4_13DefaultFusionEJEEENS4_15FmhaFwdEpilogueIS6_fNS8_IJSB_SC_SB_EEEEENS2_23IndividualTileSchedulerEJEEEEEvNT_6ParamsE,"a",@progbits
	.sectionflags	@""
	.align	4
.nv.constant0._ZN7cutlass13device_kernelINS_4fmha6kernel28FmhaKernelTmaWarpSpecializedINS1_10collective30FmhaMainloopTmaWarpSpecializedINS_12float_e4m3_tEffN4cute5tupleIJNS7_1CILi128EEENS9_ILi64EEENS9_ILi96EEEEEENS8_IJiNS9_ILi1EEENS8_IJiiEEEEEESG_NS8_IJSE_iSF_EEENS4_13DefaultFusionEJEEENS4_15FmhaFwdEpilogueIS6_fNS8_IJSB_SC_SB_EEEEENS2_23IndividualTileSchedulerEJEEEEEvNT_6ParamsE:
	.zero		2688


//--------------------- SYMBOLS --------------------------

	.type		.nv.reservedSmem.offset0,@object
	.size		.nv.reservedSmem.offset0,0x4
	.type		__assertfail,@function
